	.target	sm_90a

	.elftype	@"ET_EXEC"


//--------------------- .note.nv.tkinfo           --------------------------
	.section	.note.nv.tkinfo,"",@"SHT_NOTE"
	.sectionflags	@"SHF_NOTE_NV_TKINFO"
	.tkinfo
        /*0018*/ 	.word	0x00000002
        /*0030*/ 	.string	""
        /*0030*/ 	.string	"ptxas"
        /*0030*/ 	.string	"Cuda compilation tools, release 13.0, V13.0.88"
        /*0030*/ 	.string	"Build cuda_13.0.r13.0/compiler.36424714_0"
        /*0030*/ 	.string	"-arch sm_90a -m 64 "



//--------------------- .note.nv.cuinfo           --------------------------
	.section	.note.nv.cuinfo,"",@"SHT_NOTE"
	.sectionflags	@"SHF_NOTE_NV_CUINFO"
        /*0018*/ 	.short	0x0002
        /*001a*/ 	.short	0x005a
        /*001c*/ 	.short	0x0082
	.zero		2


//--------------------- .nv.info                  --------------------------
	.section	.nv.info,"",@"SHT_CUDA_INFO"
	.align	4


	//----- nvinfo : EIATTR_REGCOUNT
	.align		4
        /*0000*/ 	.byte	0x04, 0x2f
        /*0002*/ 	.short	(.L_12 - .L_11)
	.align		4
.L_11:
        /*0004*/ 	.word	index@(_ZN7cutlass13device_kernelINS_4gemm6kernel13GemmUniversalIN4cute5tupleIJiiiiEEENS1_10collective13CollectiveMmaINS1_37MainloopSm90TmaGmmaWarpSpecializedFP8ILi4ENS5_IJNS4_1CILi2EEENSA_ILi1EEESC_EEENS1_35KernelTmaWarpSpecializedCooperativeEEENS5_IJNSA_ILi384EEENSA_ILi48EEENSA_ILi128EEEEEENS_12float_e4m3_tENS5_IJlSC_lEEESK_SL_NS4_8TiledMMAINS4_8MMA_AtomIJNS4_4SM904GMMA30MMA_64x16x32_F32E4M3E4M3_SS_TNILNSP_7ScaleInE1ELSR_1EEEEEENS4_6LayoutISD_NS5_IJSC_NSA_ILi0EEESV_EEEEENS5_IJNS4_10UnderscoreESY_SY_EEEEENS4_13SM90_TMA_LOADENS4_14ComposedLayoutINS4_7SwizzleILi3ELi4ELi3EEENS4_18smem_ptr_flag_bitsILi8EEENSU_INS5_IJNSA_ILi8EEESI_EEENS5_IJSI_SC_EEEEEEEvNS4_8identityENS4_23SM90_TMA_LOAD_MULTICASTES1B_vS1C_EENS_8epilogue10collective6detail29Sm90TmaWarpSpecializedAdapterINS1G_15DefaultEpilogueISK_SL_SL_NS1F_6thread17LinearCombinationISK_Li1EffLNS1K_9ScaleType4KindE0ELNS_15FloatRoundStyleE2ESK_EENS1_15EpilogueDefaultEEEEEvvEEEEvNT_6ParamsE)
        /*0008*/ 	.word	0x000000a8


	//----- nvinfo : EIATTR_FRAME_SIZE
	.align		4
.L_12:
        /*000c*/ 	.byte	0x04, 0x11
        /*000e*/ 	.short	(.L_14 - .L_13)
	.align		4
.L_13:
        /*0010*/ 	.word	index@(_ZN7cutlass13device_kernelINS_4gemm6kernel13GemmUniversalIN4cute5tupleIJiiiiEEENS1_10collective13CollectiveMmaINS1_37MainloopSm90TmaGmmaWarpSpecializedFP8ILi4ENS5_IJNS4_1CILi2EEENSA_ILi1EEESC_EEENS1_35KernelTmaWarpSpecializedCooperativeEEENS5_IJNSA_ILi384EEENSA_ILi48EEENSA_ILi128EEEEEENS_12float_e4m3_tENS5_IJlSC_lEEESK_SL_NS4_8TiledMMAINS4_8MMA_AtomIJNS4_4SM904GMMA30MMA_64x16x32_F32E4M3E4M3_SS_TNILNSP_7ScaleInE1ELSR_1EEEEEENS4_6LayoutISD_NS5_IJSC_NSA_ILi0EEESV_EEEEENS5_IJNS4_10UnderscoreESY_SY_EEEEENS4_13SM90_TMA_LOADENS4_14ComposedLayoutINS4_7SwizzleILi3ELi4ELi3EEENS4_18smem_ptr_flag_bitsILi8EEENSU_INS5_IJNSA_ILi8EEESI_EEENS5_IJSI_SC_EEEEEEEvNS4_8identityENS4_23SM90_TMA_LOAD_MULTICASTES1B_vS1C_EENS_8epilogue10collective6detail29Sm90TmaWarpSpecializedAdapterINS1G_15DefaultEpilogueISK_SL_SL_NS1F_6thread17LinearCombinationISK_Li1EffLNS1K_9ScaleType4KindE0ELNS_15FloatRoundStyleE2ESK_EENS1_15EpilogueDefaultEEEEEvvEEEEvNT_6ParamsE)
        /*0014*/ 	.word	0x00000000


	//----- nvinfo : EIATTR_MIN_STACK_SIZE
	.align		4
.L_14:
        /*0018*/ 	.byte	0x04, 0x12
        /*001a*/ 	.short	(.L_16 - .L_15)
	.align		4
.L_15:
        /*001c*/ 	.word	index@(_ZN7cutlass13device_kernelINS_4gemm6kernel13GemmUniversalIN4cute5tupleIJiiiiEEENS1_10collective13CollectiveMmaINS1_37MainloopSm90TmaGmmaWarpSpecializedFP8ILi4ENS5_IJNS4_1CILi2EEENSA_ILi1EEESC_EEENS1_35KernelTmaWarpSpecializedCooperativeEEENS5_IJNSA_ILi384EEENSA_ILi48EEENSA_ILi128EEEEEENS_12float_e4m3_tENS5_IJlSC_lEEESK_SL_NS4_8TiledMMAINS4_8MMA_AtomIJNS4_4SM904GMMA30MMA_64x16x32_F32E4M3E4M3_SS_TNILNSP_7ScaleInE1ELSR_1EEEEEENS4_6LayoutISD_NS5_IJSC_NSA_ILi0EEESV_EEEEENS5_IJNS4_10UnderscoreESY_SY_EEEEENS4_13SM90_TMA_LOADENS4_14ComposedLayoutINS4_7SwizzleILi3ELi4ELi3EEENS4_18smem_ptr_flag_bitsILi8EEENSU_INS5_IJNSA_ILi8EEESI_EEENS5_IJSI_SC_EEEEEEEvNS4_8identityENS4_23SM90_TMA_LOAD_MULTICASTES1B_vS1C_EENS_8epilogue10collective6detail29Sm90TmaWarpSpecializedAdapterINS1G_15DefaultEpilogueISK_SL_SL_NS1F_6thread17LinearCombinationISK_Li1EffLNS1K_9ScaleType4KindE0ELNS_15FloatRoundStyleE2ESK_EENS1_15EpilogueDefaultEEEEEvvEEEEvNT_6ParamsE)
        /*0020*/ 	.word	0x00000000
.L_16:


//--------------------- .nv.compat                --------------------------
	.section	.nv.compat,"",@"SHT_CUDA_COMPAT_INFO"
	.align	4
        /*0000*/ 	.byte	0x02, 0x09, 0x01, 0x00, 0x02, 0x02, 0x04, 0x00, 0x02, 0x05, 0x05, 0x00, 0x03, 0x07, 0x01, 0x01
        /*0010*/ 	.byte	0x02, 0x03, 0x01, 0x00, 0x02, 0x06, 0x01, 0x00, 0x04, 0x0b, 0x08, 0x00, 0x00, 0x00, 0x00, 0x00
        /*0020*/ 	.byte	0x00, 0x00, 0x00, 0x00


//--------------------- .nv.info._ZN7cutlass13device_kernelINS_4gemm6kernel13GemmUniversalIN4cute5tupleIJiiiiEEENS1_10collective13CollectiveMmaINS1_37MainloopSm90TmaGmmaWarpSpecializedFP8ILi4ENS5_IJNS4_1CILi2EEENSA_ILi1EEESC_EEENS1_35KernelTmaWarpSpecializedCooperativeEEENS5_IJNSA_ILi384EEENSA_ILi48EEENSA_ILi128EEEEEENS_12float_e4m3_tENS5_IJlSC_lEEESK_SL_NS4_8TiledMMAINS4_8MMA_AtomIJNS4_4SM904GMMA30MMA_64x16x32_F32E4M3E4M3_SS_TNILNSP_7ScaleInE1ELSR_1EEEEEENS4_6LayoutISD_NS5_IJSC_NSA_ILi0EEESV_EEEEENS5_IJNS4_10UnderscoreESY_SY_EEEEENS4_13SM90_TMA_LOADENS4_14ComposedLayoutINS4_7SwizzleILi3ELi4ELi3EEENS4_18smem_ptr_flag_bitsILi8EEENSU_INS5_IJNSA_ILi8EEESI_EEENS5_IJSI_SC_EEEEEEEvNS4_8identityENS4_23SM90_TMA_LOAD_MULTICASTES1B_vS1C_EENS_8epilogue10collective6detail29Sm90TmaWarpSpecializedAdapterINS1G_15DefaultEpilogueISK_SL_SL_NS1F_6thread17LinearCombinationISK_Li1EffLNS1K_9ScaleType4KindE0ELNS_15FloatRoundStyleE2ESK_EENS1_15EpilogueDefaultEEEEEvvEEEEvNT_6ParamsE --------------------------
	.section	.nv.info._ZN7cutlass13device_kernelINS_4gemm6kernel13GemmUniversalIN4cute5tupleIJiiiiEEENS1_10collective13CollectiveMmaINS1_37MainloopSm90TmaGmmaWarpSpecializedFP8ILi4ENS5_IJNS4_1CILi2EEENSA_ILi1EEESC_EEENS1_35KernelTmaWarpSpecializedCooperativeEEENS5_IJNSA_ILi384EEENSA_ILi48EEENSA_ILi128EEEEEENS_12float_e4m3_tENS5_IJlSC_lEEESK_SL_NS4_8TiledMMAINS4_8MMA_AtomIJNS4_4SM904GMMA30MMA_64x16x32_F32E4M3E4M3_SS_TNILNSP_7ScaleInE1ELSR_1EEEEEENS4_6LayoutISD_NS5_IJSC_NSA_ILi0EEESV_EEEEENS5_IJNS4_10UnderscoreESY_SY_EEEEENS4_13SM90_TMA_LOADENS4_14ComposedLayoutINS4_7SwizzleILi3ELi4ELi3EEENS4_18smem_ptr_flag_bitsILi8EEENSU_INS5_IJNSA_ILi8EEESI_EEENS5_IJSI_SC_EEEEEEEvNS4_8identityENS4_23SM90_TMA_LOAD_MULTICASTES1B_vS1C_EENS_8epilogue10collective6detail29Sm90TmaWarpSpecializedAdapterINS1G_15DefaultEpilogueISK_SL_SL_NS1F_6thread17LinearCombinationISK_Li1EffLNS1K_9ScaleType4KindE0ELNS_15FloatRoundStyleE2ESK_EENS1_15EpilogueDefaultEEEEEvvEEEEvNT_6ParamsE,"",@"SHT_CUDA_INFO"
	.sectionflags	@""
	.align	4


	//----- nvinfo : EIATTR_CUDA_API_VERSION
	.align		4
        /*0000*/ 	.byte	0x04, 0x37
        /*0002*/ 	.short	(.L_18 - .L_17)
.L_17:
        /*0004*/ 	.word	0x00000082


	//----- nvinfo : EIATTR_KPARAM_INFO
	.align		4
.L_18:
        /*0008*/ 	.byte	0x04, 0x17
        /*000a*/ 	.short	(.L_20 - .L_19)
.L_19:
        /*000c*/ 	.word	0x00000000
        /*0010*/ 	.short	0x0000
        /*0012*/ 	.short	0x0070
        /*0014*/ 	.byte	0x00, 0xf0, 0x01, 0x10


	//----- nvinfo : EIATTR_SPARSE_MMA_MASK
	.align		4
.L_20:
        /*0018*/ 	.byte	0x03, 0x50
        /*001a*/ 	.short	0x0000


	//----- nvinfo : EIATTR_MAXREG_COUNT
	.align		4
        /*001c*/ 	.byte	0x03, 0x1b
        /*001e*/ 	.short	0x00a8


	//----- nvinfo : EIATTR_NUM_BARRIERS
	.align		4
        /*0020*/ 	.byte	0x02, 0x4c
        /*0022*/ 	.byte	0x01
	.zero		1


	//----- nvinfo : EIATTR_MERCURY_ISA_VERSION
	.align		4
        /*0024*/ 	.byte	0x03, 0x5f
        /*0026*/ 	.short	0x0101


	//----- nvinfo : EIATTR_INT_WARP_WIDE_INSTR_OFFSETS
	.align		4
        /*0028*/ 	.byte	0x04, 0x31
        /*002a*/ 	.short	(.L_22 - .L_21)


	//   ....[0]....
.L_21:
        /*002c*/ 	.word	0x00000460


	//   ....[1]....
        /*0030*/ 	.word	0x00000500


	//   ....[2]....
        /*0034*/ 	.word	0x00000660


	//   ....[3]....
        /*0038*/ 	.word	0x00004100


	//----- nvinfo : EIATTR_COOP_GROUP_MASK_REGIDS
	.align		4
.L_22:
        /*003c*/ 	.byte	0x04, 0x29
        /*003e*/ 	.short	(.L_24 - .L_23)


	//   ....[0]....
.L_23:
        /*0040*/ 	.word	0xffffffff


	//   ....[1]....
        /*0044*/ 	.word	0xffffffff


	//   ....[2]....
        /*0048*/ 	.word	0xffffffff


	//   ....[3]....
        /*004c*/ 	.word	0xffffffff


	//   ....[4]....
        /*0050*/ 	.word	0xffffffff


	//   ....[5]....
        /*0054*/ 	.word	0xffffffff


	//----- nvinfo : EIATTR_COOP_GROUP_INSTR_OFFSETS
	.align		4
.L_24:
        /*0058*/ 	.byte	0x04, 0x28
        /*005a*/ 	.short	(.L_26 - .L_25)


	//   ....[0]....
.L_25:
        /*005c*/ 	.word	0x00000060


	//   ....[1]....
        /*0060*/ 	.word	0x00000070


	//   ....[2]....
        /*0064*/ 	.word	0x00000130


	//   ....[3]....
        /*0068*/ 	.word	0x000002d0


	//   ....[4]....
        /*006c*/ 	.word	0x000007f0


	//   ....[5]....
        /*0070*/ 	.word	0x00001300


	//----- nvinfo : EIATTR_REG_RECONFIG
	.align		4
.L_26:
        /*0074*/ 	.byte	0x01, 0x54
	.zero		2


	//----- nvinfo : EIATTR_MBARRIER_INSTR_OFFSETS
	.align		4
        /*0078*/ 	.byte	0x04, 0x39
        /*007a*/ 	.short	(.L_28 - .L_27)


	//   ....[0]....
.L_27:
        /*007c*/ 	.word	0x00000230
        /*0080*/ 	.word	0x000000ff
        /*0084*/ 	.word	0x00000000
        /*0088*/ 	.short	0x0100
        /*008a*/ 	.byte	0x08
	.zero		1


	//   ....[1]....
        /*008c*/ 	.word	0x00000240
        /*0090*/ 	.word	0x000000ff
        /*0094*/ 	.word	0x00000020
        /*0098*/ 	.short	0x0100
        /*009a*/ 	.byte	0x08
	.zero		1


	//   ....[2]....
        /*009c*/ 	.word	0x00000250
        /*00a0*/ 	.word	0x000000ff
        /*00a4*/ 	.word	0x00000008
        /*00a8*/ 	.short	0x0100
        /*00aa*/ 	.byte	0x08
	.zero		1


	//   ....[3]....
        /*00ac*/ 	.word	0x00000260
        /*00b0*/ 	.word	0x000000ff
        /*00b4*/ 	.word	0x00000028
        /*00b8*/ 	.short	0x0100
        /*00ba*/ 	.byte	0x08
	.zero		1


	//   ....[4]....
        /*00bc*/ 	.word	0x00000270
        /*00c0*/ 	.word	0x000000ff
        /*00c4*/ 	.word	0x00000010
        /*00c8*/ 	.short	0x0100
        /*00ca*/ 	.byte	0x08
	.zero		1


	//   ....[5]....
        /*00cc*/ 	.word	0x00000280
        /*00d0*/ 	.word	0x000000ff
        /*00d4*/ 	.word	0x00000030
        /*00d8*/ 	.short	0x0100
        /*00da*/ 	.byte	0x08
	.zero		1


	//   ....[6]....
        /*00dc*/ 	.word	0x00000290
        /*00e0*/ 	.word	0x000000ff
        /*00e4*/ 	.word	0x00000018
        /*00e8*/ 	.short	0x0100
        /*00ea*/ 	.byte	0x08
	.zero		1


	//   ....[7]....
        /*00ec*/ 	.word	0x000002a0
        /*00f0*/ 	.word	0x000000ff
        /*00f4*/ 	.word	0x00000038
        /*00f8*/ 	.short	0x0100
        /*00fa*/ 	.byte	0x08
	.zero		1


	//   ....[8]....
        /*00fc*/ 	.word	0x00000700
        /*0100*/ 	.word	0x000000ff
        /*0104*/ 	.word	0x00000050
        /*0108*/ 	.short	0x0100
        /*010a*/ 	.byte	0x06
	.zero		1


	//   ....[9]....
        /*010c*/ 	.word	0x00000790
        /*0110*/ 	.word	0x000000ff
        /*0114*/ 	.word	0x00000058
        /*0118*/ 	.short	0x0100
        /*011a*/ 	.byte	0x06
	.zero		1


	//   ....[10]....
        /*011c*/ 	.word	0x000018b0
        /*0120*/ 	.word	0x000000ff
        /*0124*/ 	.word	0x00000000
        /*0128*/ 	.short	0x010a
        /*012a*/ 	.byte	0x06
	.zero		1


	//   ....[11]....
        /*012c*/ 	.word	0x000018f0
        /*0130*/ 	.word	0x000000ff
        /*0134*/ 	.word	0x00000000
        /*0138*/ 	.short	0x010a
        /*013a*/ 	.byte	0x06
	.zero		1


	//   ....[12]....
        /*013c*/ 	.word	0x00002b20
        /*0140*/ 	.word	0x000000ff
        /*0144*/ 	.word	0x00000000
        /*0148*/ 	.short	0x010a
        /*014a*/ 	.byte	0x10
	.zero		1


	//   ....[13]....
        /*014c*/ 	.word	0x00002b60
        /*0150*/ 	.word	0x000000ff
        /*0154*/ 	.word	0x00000000
        /*0158*/ 	.short	0x010a
        /*015a*/ 	.byte	0x10
	.zero		1


	//   ....[14]....
        /*015c*/ 	.word	0x00003a90
        /*0160*/ 	.word	0x000000a8
        /*0164*/ 	.word	0x00000000
        /*0168*/ 	.short	0x0101
        /*016a*/ 	.byte	0x3f
	.zero		1


	//   ....[15]....
        /*016c*/ 	.word	0x00004180
        /*0170*/ 	.word	0x00000018
        /*0174*/ 	.word	0x00000000
        /*0178*/ 	.short	0x0101
        /*017a*/ 	.byte	0x3f
	.zero		1


	//   ....[16]....
        /*017c*/ 	.word	0x0000cd00
        /*0180*/ 	.word	0x00000016
        /*0184*/ 	.word	0x00000020
        /*0188*/ 	.short	0x010a
        /*018a*/ 	.byte	0x3f
	.zero		1


	//   ....[17]....
        /*018c*/ 	.word	0x0000d0c0
        /*0190*/ 	.word	0x00000007
        /*0194*/ 	.word	0x00000058
        /*0198*/ 	.short	0x0101
        /*019a*/ 	.byte	0x3f
	.zero		1


	//   ....[18]....
        /*019c*/ 	.word	0x0000d7c0
        /*01a0*/ 	.word	0x00000005
        /*01a4*/ 	.word	0x00000000
        /*01a8*/ 	.short	0x010a
        /*01aa*/ 	.byte	0x3f
	.zero		1


	//   ....[19]....
        /*01ac*/ 	.word	0x0000d840
        /*01b0*/ 	.word	0x00000007
        /*01b4*/ 	.word	0x00000000
        /*01b8*/ 	.short	0x010a
        /*01ba*/ 	.byte	0x3f
	.zero		1


	//   ....[20]....
        /*01bc*/ 	.word	0x0000d8d0
        /*01c0*/ 	.word	0x00000006
        /*01c4*/ 	.word	0x00000000
        /*01c8*/ 	.short	0x010a
        /*01ca*/ 	.byte	0x3f
	.zero		1


	//   ....[21]....
        /*01cc*/ 	.word	0x0000d960
        /*01d0*/ 	.word	0x00000003
        /*01d4*/ 	.word	0x00000000
        /*01d8*/ 	.short	0x010a
        /*01da*/ 	.byte	0x3f
	.zero		1


	//   ....[22]....
        /*01dc*/ 	.word	0x0000d9d0
        /*01e0*/ 	.word	0x00000015
        /*01e4*/ 	.word	0x00000000
        /*01e8*/ 	.short	0x010a
        /*01ea*/ 	.byte	0x3f
	.zero		1


	//   ....[23]....
        /*01ec*/ 	.word	0x0000da30
        /*01f0*/ 	.word	0x000000a9
        /*01f4*/ 	.word	0x00000000
        /*01f8*/ 	.short	0x010a
        /*01fa*/ 	.byte	0x3f
	.zero		1


	//   ....[24]....
        /*01fc*/ 	.word	0x0000db00
        /*0200*/ 	.word	0x00000016
        /*0204*/ 	.word	0x00000020
        /*0208*/ 	.short	0x010a
        /*020a*/ 	.byte	0x3f
	.zero		1


	//   ....[25]....
        /*020c*/ 	.word	0x0000dbd0
        /*0210*/ 	.word	0x00000005
        /*0214*/ 	.word	0x00000000
        /*0218*/ 	.short	0x010a
        /*021a*/ 	.byte	0x3f
	.zero		1


	//   ....[26]....
        /*021c*/ 	.word	0x0000dc20
        /*0220*/ 	.word	0x00000007
        /*0224*/ 	.word	0x00000000
        /*0228*/ 	.short	0x010a
        /*022a*/ 	.byte	0x3f
	.zero		1


	//   ....[27]....
        /*022c*/ 	.word	0x0000dc70
        /*0230*/ 	.word	0x00000006
        /*0234*/ 	.word	0x00000000
        /*0238*/ 	.short	0x010a
        /*023a*/ 	.byte	0x3f
	.zero		1


	//----- nvinfo : EIATTR_NUM_MBARRIERS
	.align		4
.L_28:
        /*023c*/ 	.byte	0x03, 0x38
        /*023e*/ 	.short	0x000a


	//----- nvinfo : EIATTR_EXIT_INSTR_OFFSETS
	.align		4
        /*0240*/ 	.byte	0x04, 0x1c
        /*0242*/ 	.short	(.L_30 - .L_29)


	//   ....[0]....
.L_29:
        /*0244*/ 	.word	0x00000970


	//   ....[1]....
        /*0248*/ 	.word	0x00001160


	//   ....[2]....
        /*024c*/ 	.word	0x0000c420


	//   ....[3]....
        /*0250*/ 	.word	0x0000c990


	//   ....[4]....
        /*0254*/ 	.word	0x0000d9b0


	//----- nvinfo : EIATTR_MAX_THREADS
	.align		4
.L_30:
        /*0258*/ 	.byte	0x04, 0x05
        /*025a*/ 	.short	(.L_32 - .L_31)
.L_31:
        /*025c*/ 	.word	0x00000180
        /*0260*/ 	.word	0x00000001
        /*0264*/ 	.word	0x00000001


	//----- nvinfo : EIATTR_CRS_STACK_SIZE
	.align		4
.L_32:
        /*0268*/ 	.byte	0x04, 0x1e
        /*026a*/ 	.short	(.L_34 - .L_33)
.L_33:
        /*026c*/ 	.word	0x00000000


	//----- nvinfo : EIATTR_CBANK_PARAM_SIZE
	.align		4
.L_34:
        /*0270*/ 	.byte	0x03, 0x19
        /*0272*/ 	.short	0x0470


	//----- nvinfo : EIATTR_PARAM_CBANK
	.align		4
        /*0274*/ 	.byte	0x04, 0x0a
        /*0276*/ 	.short	(.L_36 - .L_35)
	.align		4
.L_35:
        /*0278*/ 	.word	index@(.nv.constant0._ZN7cutlass13device_kernelINS_4gemm6kernel13GemmUniversalIN4cute5tupleIJiiiiEEENS1_10collective13CollectiveMmaINS1_37MainloopSm90TmaGmmaWarpSpecializedFP8ILi4ENS5_IJNS4_1CILi2EEENSA_ILi1EEESC_EEENS1_35KernelTmaWarpSpecializedCooperativeEEENS5_IJNSA_ILi384EEENSA_ILi48EEENSA_ILi128EEEEEENS_12float_e4m3_tENS5_IJlSC_lEEESK_SL_NS4_8TiledMMAINS4_8MMA_AtomIJNS4_4SM904GMMA30MMA_64x16x32_F32E4M3E4M3_SS_TNILNSP_7ScaleInE1ELSR_1EEEEEENS4_6LayoutISD_NS5_IJSC_NSA_ILi0EEESV_EEEEENS5_IJNS4_10UnderscoreESY_SY_EEEEENS4_13SM90_TMA_LOADENS4_14ComposedLayoutINS4_7SwizzleILi3ELi4ELi3EEENS4_18smem_ptr_flag_bitsILi8EEENSU_INS5_IJNSA_ILi8EEESI_EEENS5_IJSI_SC_EEEEEEEvNS4_8identityENS4_23SM90_TMA_LOAD_MULTICASTES1B_vS1C_EENS_8epilogue10collective6detail29Sm90TmaWarpSpecializedAdapterINS1G_15DefaultEpilogueISK_SL_SL_NS1F_6thread17LinearCombinationISK_Li1EffLNS1K_9ScaleType4KindE0ELNS_15FloatRoundStyleE2ESK_EENS1_15EpilogueDefaultEEEEEvvEEEEvNT_6ParamsE)
        /*027c*/ 	.short	0x0210
        /*027e*/ 	.short	0x0470


	//----- nvinfo : EIATTR_SW_WAR
	.align		4
.L_36:
        /*0280*/ 	.byte	0x04, 0x36
        /*0282*/ 	.short	(.L_38 - .L_37)
.L_37:
        /*0284*/ 	.word	0x00000008
.L_38:


//--------------------- .nv.callgraph             --------------------------
	.section	.nv.callgraph,"",@"SHT_CUDA_CALLGRAPH"
	.align	4
	.sectionentsize	8
	.align		4
        /*0000*/ 	.word	0x00000000
	.align		4
        /*0004*/ 	.word	0xffffffff
	.align		4
        /*0008*/ 	.word	0x00000000
	.align		4
        /*000c*/ 	.word	0xfffffffe
	.align		4
        /*0010*/ 	.word	0x00000000
	.align		4
        /*0014*/ 	.word	0xfffffffd
	.align		4
        /*0018*/ 	.word	0x00000000
	.align		4
        /*001c*/ 	.word	0xfffffffc


//--------------------- .nv.constant4             --------------------------
	.section	.nv.constant4,"a",@progbits
	.align	8
	.align		8
.nv.constant4:
        /*0000*/ 	.dword	_ZN39_INTERNAL_631e6b82_4_k_cu_af34bef4_57444cuda3std3__45__cpo5beginE
	.align		8
        /*0008*/ 	.dword	_ZN39_INTERNAL_631e6b82_4_k_cu_af34bef4_57444cuda3std3__45__cpo3endE
	.align		8
        /*0010*/ 	.dword	_ZN39_INTERNAL_631e6b82_4_k_cu_af34bef4_57444cuda3std3__45__cpo6cbeginE
	.align		8
        /*0018*/ 	.dword	_ZN39_INTERNAL_631e6b82_4_k_cu_af34bef4_57444cuda3std3__45__cpo4cendE
	.align		8
        /*0020*/ 	.dword	_ZN39_INTERNAL_631e6b82_4_k_cu_af34bef4_57444cuda3std3__441_GLOBAL__N__631e6b82_4_k_cu_af34bef4_57446ignoreE
	.align		8
        /*0028*/ 	.dword	_ZN39_INTERNAL_631e6b82_4_k_cu_af34bef4_57444cuda3std3__419piecewise_constructE
	.align		8
        /*0030*/ 	.dword	_ZN39_INTERNAL_631e6b82_4_k_cu_af34bef4_57444cuda3std3__48in_placeE
	.align		8
        /*0038*/ 	.dword	_ZN39_INTERNAL_631e6b82_4_k_cu_af34bef4_57444cuda3std6ranges3__45__cpo4swapE
	.align		8
        /*0040*/ 	.dword	_ZN39_INTERNAL_631e6b82_4_k_cu_af34bef4_57444cuda3std6ranges3__45__cpo9iter_moveE
	.align		8
        /*0048*/ 	.dword	_ZN39_INTERNAL_631e6b82_4_k_cu_af34bef4_57444cute7productE
	.align		8
        /*0050*/ 	.dword	_ZN39_INTERNAL_631e6b82_4_k_cu_af34bef4_57444cute1_E


//--------------------- .text._ZN7cutlass13device_kernelINS_4gemm6kernel13GemmUniversalIN4cute5tupleIJiiiiEEENS1_10collective13CollectiveMmaINS1_37MainloopSm90TmaGmmaWarpSpecializedFP8ILi4ENS5_IJNS4_1CILi2EEENSA_ILi1EEESC_EEENS1_35KernelTmaWarpSpecializedCooperativeEEENS5_IJNSA_ILi384EEENSA_ILi48EEENSA_ILi128EEEEEENS_12float_e4m3_tENS5_IJlSC_lEEESK_SL_NS4_8TiledMMAINS4_8MMA_AtomIJNS4_4SM904GMMA30MMA_64x16x32_F32E4M3E4M3_SS_TNILNSP_7ScaleInE1ELSR_1EEEEEENS4_6LayoutISD_NS5_IJSC_NSA_ILi0EEESV_EEEEENS5_IJNS4_10UnderscoreESY_SY_EEEEENS4_13SM90_TMA_LOADENS4_14ComposedLayoutINS4_7SwizzleILi3ELi4ELi3EEENS4_18smem_ptr_flag_bitsILi8EEENSU_INS5_IJNSA_ILi8EEESI_EEENS5_IJSI_SC_EEEEEEEvNS4_8identityENS4_23SM90_TMA_LOAD_MULTICASTES1B_vS1C_EENS_8epilogue10collective6detail29Sm90TmaWarpSpecializedAdapterINS1G_15DefaultEpilogueISK_SL_SL_NS1F_6thread17LinearCombinationISK_Li1EffLNS1K_9ScaleType4KindE0ELNS_15FloatRoundStyleE2ESK_EENS1_15EpilogueDefaultEEEEEvvEEEEvNT_6ParamsE --------------------------
	.section	.text._ZN7cutlass13device_kernelINS_4gemm6kernel13GemmUniversalIN4cute5tupleIJiiiiEEENS1_10collective13CollectiveMmaINS1_37MainloopSm90TmaGmmaWarpSpecializedFP8ILi4ENS5_IJNS4_1CILi2EEENSA_ILi1EEESC_EEENS1_35KernelTmaWarpSpecializedCooperativeEEENS5_IJNSA_ILi384EEENSA_ILi48EEENSA_ILi128EEEEEENS_12float_e4m3_tENS5_IJlSC_lEEESK_SL_NS4_8TiledMMAINS4_8MMA_AtomIJNS4_4SM904GMMA30MMA_64x16x32_F32E4M3E4M3_SS_TNILNSP_7ScaleInE1ELSR_1EEEEEENS4_6LayoutISD_NS5_IJSC_NSA_ILi0EEESV_EEEEENS5_IJNS4_10UnderscoreESY_SY_EEEEENS4_13SM90_TMA_LOADENS4_14ComposedLayoutINS4_7SwizzleILi3ELi4ELi3EEENS4_18smem_ptr_flag_bitsILi8EEENSU_INS5_IJNSA_ILi8EEESI_EEENS5_IJSI_SC_EEEEEEEvNS4_8identityENS4_23SM90_TMA_LOAD_MULTICASTES1B_vS1C_EENS_8epilogue10collective6detail29Sm90TmaWarpSpecializedAdapterINS1G_15DefaultEpilogueISK_SL_SL_NS1F_6thread17LinearCombinationISK_Li1EffLNS1K_9ScaleType4KindE0ELNS_15FloatRoundStyleE2ESK_EENS1_15EpilogueDefaultEEEEEvvEEEEvNT_6ParamsE,"ax",@progbits
	.align	128
.text._ZN7cutlass13device_kernelINS_4gemm6kernel13GemmUniversalIN4cute5tupleIJiiiiEEENS1_10collective13CollectiveMmaINS1_37MainloopSm90TmaGmmaWarpSpecializedFP8ILi4ENS5_IJNS4_1CILi2EEENSA_ILi1EEESC_EEENS1_35KernelTmaWarpSpecializedCooperativeEEENS5_IJNSA_ILi384EEENSA_ILi48EEENSA_ILi128EEEEEENS_12float_e4m3_tENS5_IJlSC_lEEESK_SL_NS4_8TiledMMAINS4_8MMA_AtomIJNS4_4SM904GMMA30MMA_64x16x32_F32E4M3E4M3_SS_TNILNSP_7ScaleInE1ELSR_1EEEEEENS4_6LayoutISD_NS5_IJSC_NSA_ILi0EEESV_EEEEENS5_IJNS4_10UnderscoreESY_SY_EEEEENS4_13SM90_TMA_LOADENS4_14ComposedLayoutINS4_7SwizzleILi3ELi4ELi3EEENS4_18smem_ptr_flag_bitsILi8EEENSU_INS5_IJNSA_ILi8EEESI_EEENS5_IJSI_SC_EEEEEEEvNS4_8identityENS4_23SM90_TMA_LOAD_MULTICASTES1B_vS1C_EENS_8epilogue10collective6detail29Sm90TmaWarpSpecializedAdapterINS1G_15DefaultEpilogueISK_SL_SL_NS1F_6thread17LinearCombinationISK_Li1EffLNS1K_9ScaleType4KindE0ELNS_15FloatRoundStyleE2ESK_EENS1_15EpilogueDefaultEEEEEvvEEEEvNT_6ParamsE:
        .type           _ZN7cutlass13device_kernelINS_4gemm6kernel13GemmUniversalIN4cute5tupleIJiiiiEEENS1_10collective13CollectiveMmaINS1_37MainloopSm90TmaGmmaWarpSpecializedFP8ILi4ENS5_IJNS4_1CILi2EEENSA_ILi1EEESC_EEENS1_35KernelTmaWarpSpecializedCooperativeEEENS5_IJNSA_ILi384EEENSA_ILi48EEENSA_ILi128EEEEEENS_12float_e4m3_tENS5_IJlSC_lEEESK_SL_NS4_8TiledMMAINS4_8MMA_AtomIJNS4_4SM904GMMA30MMA_64x16x32_F32E4M3E4M3_SS_TNILNSP_7ScaleInE1ELSR_1EEEEEENS4_6LayoutISD_NS5_IJSC_NSA_ILi0EEESV_EEEEENS5_IJNS4_10UnderscoreESY_SY_EEEEENS4_13SM90_TMA_LOADENS4_14ComposedLayoutINS4_7SwizzleILi3ELi4ELi3EEENS4_18smem_ptr_flag_bitsILi8EEENSU_INS5_IJNSA_ILi8EEESI_EEENS5_IJSI_SC_EEEEEEEvNS4_8identityENS4_23SM90_TMA_LOAD_MULTICASTES1B_vS1C_EENS_8epilogue10collective6detail29Sm90TmaWarpSpecializedAdapterINS1G_15DefaultEpilogueISK_SL_SL_NS1F_6thread17LinearCombinationISK_Li1EffLNS1K_9ScaleType4KindE0ELNS_15FloatRoundStyleE2ESK_EENS1_15EpilogueDefaultEEEEEvvEEEEvNT_6ParamsE,@function
        .size           _ZN7cutlass13device_kernelINS_4gemm6kernel13GemmUniversalIN4cute5tupleIJiiiiEEENS1_10collective13CollectiveMmaINS1_37MainloopSm90TmaGmmaWarpSpecializedFP8ILi4ENS5_IJNS4_1CILi2EEENSA_ILi1EEESC_EEENS1_35KernelTmaWarpSpecializedCooperativeEEENS5_IJNSA_ILi384EEENSA_ILi48EEENSA_ILi128EEEEEENS_12float_e4m3_tENS5_IJlSC_lEEESK_SL_NS4_8TiledMMAINS4_8MMA_AtomIJNS4_4SM904GMMA30MMA_64x16x32_F32E4M3E4M3_SS_TNILNSP_7ScaleInE1ELSR_1EEEEEENS4_6LayoutISD_NS5_IJSC_NSA_ILi0EEESV_EEEEENS5_IJNS4_10UnderscoreESY_SY_EEEEENS4_13SM90_TMA_LOADENS4_14ComposedLayoutINS4_7SwizzleILi3ELi4ELi3EEENS4_18smem_ptr_flag_bitsILi8EEENSU_INS5_IJNSA_ILi8EEESI_EEENS5_IJSI_SC_EEEEEEEvNS4_8identityENS4_23SM90_TMA_LOAD_MULTICASTES1B_vS1C_EENS_8epilogue10collective6detail29Sm90TmaWarpSpecializedAdapterINS1G_15DefaultEpilogueISK_SL_SL_NS1F_6thread17LinearCombinationISK_Li1EffLNS1K_9ScaleType4KindE0ELNS_15FloatRoundStyleE2ESK_EENS1_15EpilogueDefaultEEEEEvvEEEEvNT_6ParamsE,(.L_x_78 - _ZN7cutlass13device_kernelINS_4gemm6kernel13GemmUniversalIN4cute5tupleIJiiiiEEENS1_10collective13CollectiveMmaINS1_37MainloopSm90TmaGmmaWarpSpecializedFP8ILi4ENS5_IJNS4_1CILi2EEENSA_ILi1EEESC_EEENS1_35KernelTmaWarpSpecializedCooperativeEEENS5_IJNSA_ILi384EEENSA_ILi48EEENSA_ILi128EEEEEENS_12float_e4m3_tENS5_IJlSC_lEEESK_SL_NS4_8TiledMMAINS4_8MMA_AtomIJNS4_4SM904GMMA30MMA_64x16x32_F32E4M3E4M3_SS_TNILNSP_7ScaleInE1ELSR_1EEEEEENS4_6LayoutISD_NS5_IJSC_NSA_ILi0EEESV_EEEEENS5_IJNS4_10UnderscoreESY_SY_EEEEENS4_13SM90_TMA_LOADENS4_14ComposedLayoutINS4_7SwizzleILi3ELi4ELi3EEENS4_18smem_ptr_flag_bitsILi8EEENSU_INS5_IJNSA_ILi8EEESI_EEENS5_IJSI_SC_EEEEEEEvNS4_8identityENS4_23SM90_TMA_LOAD_MULTICASTES1B_vS1C_EENS_8epilogue10collective6detail29Sm90TmaWarpSpecializedAdapterINS1G_15DefaultEpilogueISK_SL_SL_NS1F_6thread17LinearCombinationISK_Li1EffLNS1K_9ScaleType4KindE0ELNS_15FloatRoundStyleE2ESK_EENS1_15EpilogueDefaultEEEEEvvEEEEvNT_6ParamsE)
        .other          _ZN7cutlass13device_kernelINS_4gemm6kernel13GemmUniversalIN4cute5tupleIJiiiiEEENS1_10collective13CollectiveMmaINS1_37MainloopSm90TmaGmmaWarpSpecializedFP8ILi4ENS5_IJNS4_1CILi2EEENSA_ILi1EEESC_EEENS1_35KernelTmaWarpSpecializedCooperativeEEENS5_IJNSA_ILi384EEENSA_ILi48EEENSA_ILi128EEEEEENS_12float_e4m3_tENS5_IJlSC_lEEESK_SL_NS4_8TiledMMAINS4_8MMA_AtomIJNS4_4SM904GMMA30MMA_64x16x32_F32E4M3E4M3_SS_TNILNSP_7ScaleInE1ELSR_1EEEEEENS4_6LayoutISD_NS5_IJSC_NSA_ILi0EEESV_EEEEENS5_IJNS4_10UnderscoreESY_SY_EEEEENS4_13SM90_TMA_LOADENS4_14ComposedLayoutINS4_7SwizzleILi3ELi4ELi3EEENS4_18smem_ptr_flag_bitsILi8EEENSU_INS5_IJNSA_ILi8EEESI_EEENS5_IJSI_SC_EEEEEEEvNS4_8identityENS4_23SM90_TMA_LOAD_MULTICASTES1B_vS1C_EENS_8epilogue10collective6detail29Sm90TmaWarpSpecializedAdapterINS1G_15DefaultEpilogueISK_SL_SL_NS1F_6thread17LinearCombinationISK_Li1EffLNS1K_9ScaleType4KindE0ELNS_15FloatRoundStyleE2ESK_EENS1_15EpilogueDefaultEEEEEvvEEEEvNT_6ParamsE,@"STO_CUDA_ENTRY STV_DEFAULT"
_ZN7cutlass13device_kernelINS_4gemm6kernel13GemmUniversalIN4cute5tupleIJiiiiEEENS1_10collective13CollectiveMmaINS1_37MainloopSm90TmaGmmaWarpSpecializedFP8ILi4ENS5_IJNS4_1CILi2EEENSA_ILi1EEESC_EEENS1_35KernelTmaWarpSpecializedCooperativeEEENS5_IJNSA_ILi384EEENSA_ILi48EEENSA_ILi128EEEEEENS_12float_e4m3_tENS5_IJlSC_lEEESK_SL_NS4_8TiledMMAINS4_8MMA_AtomIJNS4_4SM904GMMA30MMA_64x16x32_F32E4M3E4M3_SS_TNILNSP_7ScaleInE1ELSR_1EEEEEENS4_6LayoutISD_NS5_IJSC_NSA_ILi0EEESV_EEEEENS5_IJNS4_10UnderscoreESY_SY_EEEEENS4_13SM90_TMA_LOADENS4_14ComposedLayoutINS4_7SwizzleILi3ELi4ELi3EEENS4_18smem_ptr_flag_bitsILi8EEENSU_INS5_IJNSA_ILi8EEESI_EEENS5_IJSI_SC_EEEEEEEvNS4_8identityENS4_23SM90_TMA_LOAD_MULTICASTES1B_vS1C_EENS_8epilogue10collective6detail29Sm90TmaWarpSpecializedAdapterINS1G_15DefaultEpilogueISK_SL_SL_NS1F_6thread17LinearCombinationISK_Li1EffLNS1K_9ScaleType4KindE0ELNS_15FloatRoundStyleE2ESK_EENS1_15EpilogueDefaultEEEEEvvEEEEvNT_6ParamsE:
[----:B------:R-:W-:Y:S01]  /*0000*/  LDC R1, c[0x0][0x28] ;  /* 0x00000a00ff017b82 */ /* 0x000fe20000000800 */
[----:B------:R-:W0:Y:S01]  /*0010*/  S2R R4, SR_TID.X ;  /* 0x0000000000047919 */ /* 0x000e220000002100 */
[----:B------:R-:W-:Y:S01]  /*0020*/  ELECT P0, URZ, PT ;  /* 0x00000000003f782f */ /* 0x000fe20003800000 */
[----:B------:R-:W-:Y:S01]  /*0030*/  BSSY B0, `(.L_x_0) ;  /* 0x000000f000007945 */ /* 0x000fe20003800000 */
[--C-:B0-----:R-:W-:Y:S02]  /*0040*/  SHF.R.U32.HI R0, RZ, 0x5, R4.reuse ;  /* 0x00000005ff007819 */ /* 0x101fe40000011604 */
[----:B------:R-:W-:-:S03]  /*0050*/  SHF.R.U32.HI R2, RZ, 0x7, R4 ;  /* 0x00000007ff027819 */ /* 0x000fc60000011604 */
[----:B------:R-:W0:Y:S04]  /*0060*/  SHFL.IDX PT, R6, R0, RZ, 0x1f ;  /* 0x00001fff00067589 */ /* 0x000e2800000e0000 */
[----:B------:R-:W1:Y:S01]  /*0070*/  SHFL.IDX PT, R2, R2, RZ, 0x1f ;  /* 0x00001fff02027589 */ /* 0x000e6200000e0000 */
[----:B0-----:R-:W-:-:S13]  /*0080*/  ISETP.NE.OR P0, PT, R6, RZ, !P0 ;  /* 0x000000ff0600720c */ /* 0x001fda0004705670 */
[----:B-1----:R-:W-:Y:S05]  /*0090*/  @P0 BRA `(.L_x_1) ;  /* 0x0000000000200947 */ /* 0x002fea0003800000 */
[----:B------:R-:W-:Y:S02]  /*00a0*/  ULDC.64 UR4, c[0x0][0x198] ;  /* 0x0000660000047ab9 */ /* 0x000fe40000000a00 */
[----:B------:R-:W-:Y:S02]  /*00b0*/  UIADD3 UR6, UP0, UR4, 0xf0, URZ ;  /* 0x000000f004067890 */ /* 0x000fe4000ff1e03f */
[----:B------:R-:W-:Y:S02]  /*00c0*/  UIADD3 UR4, UP1, UR4, 0x1f0, URZ ;  /* 0x000001f004047890 */ /* 0x000fe4000ff3e03f */
[----:B------:R-:W-:Y:S02]  /*00d0*/  UIADD3.X UR7, URZ, UR5, URZ, UP0, !UPT ;  /* 0x000000053f077290 */ /* 0x000fe400087fe43f */
[----:B------:R-:W-:-:S07]  /*00e0*/  UIADD3.X UR5, URZ, UR5, URZ, UP1, !UPT ;  /* 0x000000053f057290 */ /* 0x000fce0008ffe43f */
[----:B------:R0:W-:Y:S02]  /*00f0*/  UTMACCTL.PF [UR6] ;  /* 0x00000000060079b9 */ /* 0x0001e40008040000 */
[----:B------:R0:W-:Y:S02]  /*0100*/  UTMACCTL.PF [UR4] ;  /* 0x00000000040079b9 */ /* 0x0001e40008040000 */
[----:B0-----:R-:W-:Y:S01]  /*0110*/  NOP ;  /* 0x0000000000007918 */ /* 0x001fe20000000000 */
.L_x_1:
[----:B------:R-:W-:Y:S05]  /*0120*/  BSYNC B0 ;  /* 0x0000000000007941 */ /* 0x000fea0003800000 */
.L_x_0:
[----:B------:R-:W0:Y:S02]  /*0130*/  SHFL.IDX PT, R3, R0, RZ, 0x1f ;  /* 0x00001fff00037589 */ /* 0x000e2400000e0000 */
[----:B0-----:R-:W-:-:S13]  /*0140*/  ISETP.NE.AND P0, PT, R3, RZ, PT ;  /* 0x000000ff0300720c */ /* 0x001fda0003f05270 */
[----:B------:R-:W-:Y:S05]  /*0150*/  @P0 BRA `(.L_x_2) ;  /* 0x0000000000580947 */ /* 0x000fea0003800000 */
[----:B------:R-:W0:Y:S01]  /*0160*/  S2UR UR8, SR_CgaCtaId ;  /* 0x00000000000879c3 */ /* 0x000e220000008800 */
[----:B------:R-:W-:Y:S01]  /*0170*/  UMOV UR4, 0x400 ;  /* 0x0000040000047882 */ /* 0x000fe20000000000 */
[----:B------:R-:W-:Y:S01]  /*0180*/  UMOV UR5, 0x1 ;  /* 0x0000000100057882 */ /* 0x000fe20000000000 */
[----:B------:R-:W-:Y:S01]  /*0190*/  UMOV UR6, 0x4 ;  /* 0x0000000400067882 */ /* 0x000fe20000000000 */
[----:B------:R-:W-:Y:S01]  /*01a0*/  ELECT P0, URZ, PT ;  /* 0x00000000003f782f */ /* 0x000fe20003800000 */
[----:B------:R-:W-:-:S04]  /*01b0*/  UIADD3 UR6, -UR6, 0x100000, URZ ;  /* 0x0010000006067890 */ /* 0x000fc8000fffe13f */
[----:B------:R-:W-:Y:S02]  /*01c0*/  USHF.L.U32 UR7, UR6, 0xb, URZ ;  /* 0x0000000b06077899 */ /* 0x000fe4000800063f */
[----:B------:R-:W-:Y:S02]  /*01d0*/  USHF.L.U32 UR6, UR6, 0x1, URZ ;  /* 0x0000000106067899 */ /* 0x000fe4000800063f */
[----:B0-----:R-:W-:Y:S02]  /*01e0*/  ULEA UR8, UR8, UR4, 0x18 ;  /* 0x0000000408087291 */ /* 0x001fe4000f8ec03f */
[----:B------:R-:W-:-:S04]  /*01f0*/  UIADD3 UR4, -UR5, 0x100000, URZ ;  /* 0x0010000005047890 */ /* 0x000fc8000fffe13f */
[----:B------:R-:W-:Y:S02]  /*0200*/  USHF.L.U32 UR5, UR4, 0xb, URZ ;  /* 0x0000000b04057899 */ /* 0x000fe4000800063f */
[----:B------:R-:W-:Y:S01]  /*0210*/  USHF.L.U32 UR4, UR4, 0x1, URZ ;  /* 0x0000000104047899 */ /* 0x000fe2000800063f */
[----:B------:R-:W0:Y:S11]  /*0220*/  FENCE.VIEW.ASYNC.S ;  /* 0x00000000000073c6 */ /* 0x000e360000000000 */
[----:B0-----:R0:W1:Y:S01]  /*0230*/  SYNCS.EXCH.64 URZ, [UR8], UR4 ;  /* 0x00000004083f75b2 */ /* 0x0010620008000100 */
[----:B------:R0:W2:Y:S01]  /*0240*/  SYNCS.EXCH.64 URZ, [UR8+0x20], UR6 ;  /* 0x00002006083f75b2 */ /* 0x0000a20008000100 */
[----:B------:R0:W3:Y:S01]  /*0250*/  SYNCS.EXCH.64 URZ, [UR8+0x8], UR4 ;  /* 0x00000804083f75b2 */ /* 0x0000e20008000100 */
[----:B------:R0:W4:Y:S01]  /*0260*/  SYNCS.EXCH.64 URZ, [UR8+0x28], UR6 ;  /* 0x00002806083f75b2 */ /* 0x0001220008000100 */
[----:B------:R0:W0:Y:S01]  /*0270*/  SYNCS.EXCH.64 URZ, [UR8+0x10], UR4 ;  /* 0x00001004083f75b2 */ /* 0x0000220008000100 */
[----:B------:R0:W0:Y:S01]  /*0280*/  SYNCS.EXCH.64 URZ, [UR8+0x30], UR6 ;  /* 0x00003006083f75b2 */ /* 0x0000220008000100 */
[----:B------:R0:W0:Y:S01]  /*0290*/  SYNCS.EXCH.64 URZ, [UR8+0x18], UR4 ;  /* 0x00001804083f75b2 */ /* 0x0000220008000100 */
[----:B------:R0:W0:Y:S01]  /*02a0*/  SYNCS.EXCH.64 URZ, [UR8+0x38], UR6 ;  /* 0x00003806083f75b2 */ /* 0x0000220008000100 */
[----:B------:R-:W-:Y:S01]  /*02b0*/  NOP ;  /* 0x0000000000007918 */ /* 0x000fe20000000000 */
.L_x_2:
[----:B------:R-:W-:Y:S01]  /*02c0*/  SHF.R.S32.HI R5, RZ, 0x1f, R4 ;  /* 0x0000001fff057819 */ /* 0x000fe20000011404 */
[----:B------:R-:W5:Y:S01]  /*02d0*/  SHFL.IDX PT, R0, R0, RZ, 0x1f ;  /* 0x00001fff00007589 */ /* 0x000f6200000e0000 */
[----:B0-----:R-:W0:Y:S01]  /*02e0*/  S2UR UR8, SR_CTAID.X ;  /* 0x00000000000879c3 */ /* 0x001e220000002500 */
[----:B------:R-:W-:Y:S02]  /*02f0*/  ELECT P0, URZ, PT ;  /* 0x00000000003f782f */ /* 0x000fe40003800000 */
[----:B------:R-:W-:Y:S01]  /*0300*/  LEA.HI R5, R5, R4, RZ, 0x7 ;  /* 0x0000000405057211 */ /* 0x000fe200078f38ff */
[----:B------:R-:W1:Y:S01]  /*0310*/  S2R R12, SR_CTAID.Y ;  /* 0x00000000000c7919 */ /* 0x000e620000002600 */
[----:B------:R-:W-:Y:S01]  /*0320*/  ULDC UR4, c[0x0][0x150] ;  /* 0x0000540000047ab9 */ /* 0x000fe20000000800 */
[----:B------:R-:W-:Y:S01]  /*0330*/  NOP ;  /* 0x0000000000007918 */ /* 0x000fe20000000000 */
[----:B------:R-:W-:Y:S01]  /*0340*/  LOP3.LUT R5, R5, 0xffffff80, RZ, 0xc0, !PT ;  /* 0xffffff8005057812 */ /* 0x000fe200078ec0ff */
[----:B------:R-:W-:Y:S01]  /*0350*/  NOP ;  /* 0x0000000000007918 */ /* 0x000fe20000000000 */
[----:B------:R-:W2:Y:S01]  /*0360*/  LDC R11, c[0x0][0x144] ;  /* 0x00005100ff0b7b82 */ /* 0x000ea20000000800 */
[----:B------:R-:W-:-:S02]  /*0370*/  ISETP.NE.AND P3, PT, R2, RZ, PT ;  /* 0x000000ff0200720c */ /* 0x000fc40003f65270 */
[----:B------:R-:W-:-:S05]  /*0380*/  IMAD.IADD R5, R4, 0x1, -R5 ;  /* 0x0000000104057824 */ /* 0x000fca00078e0a05 */
[----:B------:R-:W-:Y:S01]  /*0390*/  SHF.R.S32.HI R8, RZ, 0x1f, R5 ;  /* 0x0000001fff087819 */ /* 0x000fe20000011405 */
[----:B------:R-:W3:Y:S03]  /*03a0*/  LDC R10, c[0x0][0x140] ;  /* 0x00005000ff0a7b82 */ /* 0x000ee60000000800 */
[----:B------:R-:W-:Y:S02]  /*03b0*/  LEA.HI R8, R8, R5, RZ, 0x3 ;  /* 0x0000000508087211 */ /* 0x000fe400078f18ff */
[----:B-----5:R-:W-:Y:S02]  /*03c0*/  ISETP.NE.OR P0, PT, R0, RZ, !P0 ;  /* 0x000000ff0000720c */ /* 0x020fe40004705670 */
[--C-:B------:R-:W-:Y:S01]  /*03d0*/  SHF.R.S32.HI R0, RZ, 0x3, R8.reuse ;  /* 0x00000003ff007819 */ /* 0x100fe20000011408 */
[----:B------:R-:W5:Y:S01]  /*03e0*/  LDC R15, c[0x0][0x148] ;  /* 0x00005200ff0f7b82 */ /* 0x000f620000000800 */
[----:B------:R-:W-:-:S02]  /*03f0*/  SHF.R.S32.HI R7, RZ, 0x1f, R8 ;  /* 0x0000001fff077819 */ /* 0x000fc40000011408 */
[----:B------:R-:W-:Y:S02]  /*0400*/  SHF.R.S32.HI R8, RZ, 0x1f, R3 ;  /* 0x0000001fff087819 */ /* 0x000fe40000011403 */
[----:B0-----:R-:W-:Y:S02]  /*0410*/  I2FP.F32.U32 R9, UR8 ;  /* 0x0000000800097c45 */ /* 0x001fe40008201000 */
[----:B------:R-:W-:Y:S02]  /*0420*/  LEA.HI R7, R7, R0, RZ, 0x2 ;  /* 0x0000000007077211 */ /* 0x000fe400078f10ff */
[----:B------:R-:W-:Y:S01]  /*0430*/  LEA.HI R8, R8, R3, RZ, 0x2 ;  /* 0x0000000308087211 */ /* 0x000fe200078f10ff */
[----:B------:R-:W-:Y:S01]  /*0440*/  FMUL R9, R9, UR4 ;  /* 0x0000000409097c20 */ /* 0x000fe20008400000 */
[----:B------:R-:W-:Y:S01]  /*0450*/  LOP3.LUT R7, R7, 0xfffffffc, RZ, 0xc0, !PT ;  /* 0xfffffffc07077812 */ /* 0x000fe200078ec0ff */
[----:B------:R-:W-:Y:S01]  /*0460*/  VOTEU.ALL UP0, P0 ;  /* 0x00000000003f7886 */ /* 0x000fe20000000000 */
[----:B------:R-:W-:Y:S01]  /*0470*/  LOP3.LUT R8, R8, 0x3ffffffc, RZ, 0xc0, !PT ;  /* 0x3ffffffc08087812 */ /* 0x000fe200078ec0ff */
[----:B------:R-:W-:Y:S01]  /*0480*/  ULDC UR4, c[0x0][0x154] ;  /* 0x0000550000047ab9 */ /* 0x000fe20000000800 */
[----:B---3--:R-:W-:Y:S01]  /*0490*/  ISETP.EQ.U32.AND P2, PT, R10, 0x1, PT ;  /* 0x000000010a00780c */ /* 0x008fe20003f42070 */
[----:B------:R-:W0:Y:S01]  /*04a0*/  F2I.U32.TRUNC.NTZ R9, R9 ;  /* 0x0000000900097305 */ /* 0x000e22000020f000 */
[----:B------:R-:W-:Y:S01]  /*04b0*/  IMAD.IADD R7, R0, 0x1, -R7 ;  /* 0x0000000100077824 */ /* 0x000fe200078e0a07 */
[----:B------:R-:W3:Y:S01]  /*04c0*/  @!UP0 S2UR UR7, SR_CgaCtaId ;  /* 0x00000000000789c3 */ /* 0x000ee20000008800 */
[----:B------:R-:W-:Y:S01]  /*04d0*/  IMAD.IADD R8, R3, 0x1, -R8 ;  /* 0x0000000103087824 */ /* 0x000fe200078e0a08 */
[----:B-1----:R-:W-:Y:S01]  /*04e0*/  I2FP.F32.U32 R3, R12 ;  /* 0x0000000c00037245 */ /* 0x002fe20000201000 */
[----:B------:R-:W-:Y:S01]  /*04f0*/  @!UP0 UMOV UR6, 0x400 ;  /* 0x0000040000068882 */ /* 0x000fe20000000000 */
[----:B------:R-:W-:Y:S01]  /*0500*/  VOTEU.ALL UP1, P0 ;  /* 0x00000000003f7886 */ /* 0x000fe20000020000 */
[----:B------:R-:W-:-:S02]  /*0510*/  IMAD R7, R8, 0x4, R7 ;  /* 0x0000000408077824 */ /* 0x000fc400078e0207 */
[----:B------:R-:W-:Y:S01]  /*0520*/  FMUL R8, R3, UR4 ;  /* 0x0000000403087c20 */ /* 0x000fe20008400000 */
[----:B------:R-:W-:Y:S01]  /*0530*/  SHF.R.S32.HI R3, RZ, 0x1f, R6 ;  /* 0x0000001fff037819 */ /* 0x000fe20000011406 */
[----:B------:R-:W-:Y:S01]  /*0540*/  UMOV UR4, 0x20 ;  /* 0x0000002000047882 */ /* 0x000fe20000000000 */
[----:B------:R-:W-:Y:S01]  /*0550*/  LEA.HI R0, R7, R7, RZ, 0x1 ;  /* 0x0000000707007211 */ /* 0x000fe200078f08ff */
[----:B------:R-:W-:-:S04]  /*0560*/  @!UP0 UIADD3 UR4, -UR4, 0x100000, URZ ;  /* 0x0010000004048890 */ /* 0x000fc8000fffe13f */
[----:B------:R-:W-:Y:S02]  /*0570*/  @!UP0 USHF.L.U32 UR5, UR4, 0xb, URZ ;  /* 0x0000000b04058899 */ /* 0x000fe4000800063f */
[----:B------:R-:W-:Y:S01]  /*0580*/  @!UP0 USHF.L.U32 UR4, UR4, 0x1, URZ ;  /* 0x0000000104048899 */ /* 0x000fe2000800063f */
[----:B------:R-:W-:Y:S01]  /*0590*/  LEA.HI R3, R3, R6, RZ, 0x2 ;  /* 0x0000000603037211 */ /* 0x000fe200078f10ff */
[----:B0-----:R-:W-:Y:S01]  /*05a0*/  IMAD.MOV R14, RZ, RZ, -R9 ;  /* 0x000000ffff0e7224 */ /* 0x001fe200078e0a09 */
[----:B------:R-:W-:Y:S01]  /*05b0*/  LOP3.LUT R0, R0, 0xfffffffe, RZ, 0xc0, !PT ;  /* 0xfffffffe00007812 */ /* 0x000fe200078ec0ff */
[----:B------:R-:W0:Y:S01]  /*05c0*/  F2I.U32.TRUNC.NTZ R8, R8 ;  /* 0x0000000800087305 */ /* 0x000e22000020f000 */
[----:B------:R-:W-:Y:S01]  /*05d0*/  LOP3.LUT R3, R3, 0xfffffffc, RZ, 0xc0, !PT ;  /* 0xfffffffc03037812 */ /* 0x000fe200078ec0ff */
[----:B--2---:R-:W-:Y:S02]  /*05e0*/  IMAD R11, R11, R14, UR8 ;  /* 0x000000080b0b7e24 */ /* 0x004fe4000f8e020e */
[----:B------:R-:W-:-:S02]  /*05f0*/  IMAD.IADD R0, R7, 0x1, -R0 ;  /* 0x0000000107007824 */ /* 0x000fc400078e0a00 */
[----:B------:R-:W-:Y:S02]  /*0600*/  IMAD.IADD R6, R6, 0x1, -R3 ;  /* 0x0000000106067824 */ /* 0x000fe400078e0a03 */
[----:B------:R-:W-:Y:S01]  /*0610*/  VIADD R14, R2, 0xffffffff ;  /* 0xffffffff020e7836 */ /* 0x000fe20000000000 */
[----:B------:R-:W-:Y:S01]  /*0620*/  ISETP.NE.AND P4, PT, R0, R11, PT ;  /* 0x0000000b0000720c */ /* 0x000fe20003f85270 */
[----:B------:R-:W-:Y:S01]  /*0630*/  IMAD.SHL.U32 R0, R7, 0x4, RZ ;  /* 0x0000000407007824 */ /* 0x000fe200078e00ff */
[----:B---3--:R-:W-:Y:S01]  /*0640*/  @!UP0 ULEA UR6, UR7, UR6, 0x18 ;  /* 0x0000000607068291 */ /* 0x008fe2000f8ec03f */
[C---:B------:R-:W-:Y:S01]  /*0650*/  ISETP.NE.AND P1, PT, R6.reuse, 0x3, PT ;  /* 0x000000030600780c */ /* 0x040fe20003f25270 */
[----:B------:R-:W-:Y:S01]  /*0660*/  VOTEU.ALL UP0, P0 ;  /* 0x00000000003f7886 */ /* 0x000fe20000000000 */
[----:B------:R-:W-:Y:S01]  /*0670*/  LOP3.LUT P0, RZ, R5, 0x7, RZ, 0xc0, !PT ;  /* 0x0000000705ff7812 */ /* 0x000fe2000780c0ff */
[----:B0-----:R-:W-:Y:S01]  /*0680*/  IMAD.MOV R20, RZ, RZ, -R8 ;  /* 0x000000ffff147224 */ /* 0x001fe200078e0a08 */
[----:B------:R-:W-:Y:S01]  /*0690*/  LOP3.LUT R9, R7, 0xc, R0, 0x78, !PT ;  /* 0x0000000c07097812 */ /* 0x000fe200078e7800 */
[----:B------:R-:W-:Y:S01]  /*06a0*/  IMAD.MOV.U32 R8, RZ, RZ, 0x1 ;  /* 0x00000001ff087424 */ /* 0x000fe200078e00ff */
[----:B------:R-:W-:Y:S01]  /*06b0*/  ISETP.EQ.OR P1, PT, R6, RZ, !P1 ;  /* 0x000000ff0600720c */ /* 0x000fe20004f22670 */
[----:B-----5:R-:W-:Y:S01]  /*06c0*/  IMAD R3, R15, R20, R12 ;  /* 0x000000140f037224 */ /* 0x020fe200078e020c */
[----:B------:R-:W-:-:S02]  /*06d0*/  ISETP.LT.U32.AND P0, PT, R9, 0x2, !P0 ;  /* 0x000000020900780c */ /* 0x000fc40004701070 */
[----:B------:R-:W-:Y:S01]  /*06e0*/  @P4 LEA.HI R0, R9, R9, RZ, 0x1 ;  /* 0x0000000909004211 */ /* 0x000fe200078f08ff */
[----:B------:R-:W0:Y:S02]  /*06f0*/  FENCE.VIEW.ASYNC.S ;  /* 0x00000000000073c6 */ /* 0x000e240000000000 */
[----:B0-----:R0:W1:Y:S01]  /*0700*/  @!UP0 SYNCS.EXCH.64 URZ, [UR6+0x50], UR4 ;  /* 0x00005004063f85b2 */ /* 0x0010620008000100 */
[----:B------:R-:W-:Y:S02]  /*0710*/  ISETP.EQ.AND P1, PT, R2, RZ, P1 ;  /* 0x000000ff0200720c */ /* 0x000fe40000f22270 */
[----:B------:R-:W-:Y:S02]  /*0720*/  @P4 SHF.R.S32.HI R0, RZ, 0x1, R0 ;  /* 0x00000001ff004819 */ /* 0x000fe40000011400 */
[----:B------:R-:W-:Y:S02]  /*0730*/  ISETP.GE.U32.AND P6, PT, R14, 0x2, PT ;  /* 0x000000020e00780c */ /* 0x000fe40003fc6070 */
[----:B------:R-:W-:-:S02]  /*0740*/  @P4 ISETP.NE.AND P5, PT, R0, R3, PT ;  /* 0x000000030000420c */ /* 0x000fc40003fa5270 */
[----:B------:R-:W-:Y:S02]  /*0750*/  SEL R3, RZ, 0x1, !P0 ;  /* 0x00000001ff037807 */ /* 0x000fe40004000000 */
[----:B------:R-:W-:Y:S02]  /*0760*/  @P4 SEL R8, RZ, 0x1, P5 ;  /* 0x00000001ff084807 */ /* 0x000fe40002800000 */
[----:B------:R-:W-:Y:S02]  /*0770*/  SEL R5, RZ, 0x1, !P1 ;  /* 0x00000001ff057807 */ /* 0x000fe40004800000 */
[----:B------:R-:W-:Y:S01]  /*0780*/  LOP3.LUT R8, R8, R3, RZ, 0xc0, !PT ;  /* 0x0000000308087212 */ /* 0x000fe200078ec0ff */
[----:B------:R0:W2:Y:S01]  /*0790*/  @!UP1 SYNCS.EXCH.64 URZ, [UR6+0x58], UR4 ;  /* 0x00005804063f95b2 */ /* 0x0000a20008000100 */
[----:B------:R-:W-:Y:S01]  /*07a0*/  SEL R5, R5, 0x2, P6 ;  /* 0x0000000205057807 */ /* 0x000fe20003000000 */
[----:B------:R-:W-:Y:S01]  /*07b0*/  NOP ;  /* 0x0000000000007918 */ /* 0x000fe20000000000 */
[----:B------:R-:W-:Y:S05]  /*07c0*/  @!P2 BRA `(.L_x_3) ;  /* 0x000000000008a947 */ /* 0x000fea0003800000 */
[----:B-12-4-:R-:W-:Y:S01]  /*07d0*/  UCGABAR_ARV ;  /* 0x00000000000079c7 */ /* 0x016fe20008000000 */
[----:B------:R-:W-:Y:S05]  /*07e0*/  BRA `(.L_x_4) ;  /* 0x0000000000047947 */ /* 0x000fea0003800000 */
.L_x_3:
[----:B-12-4-:R-:W-:Y:S01]  /*07f0*/  NOP ;  /* 0x0000000000007918 */ /* 0x016fe20000000000 */
.L_x_4:
[----:B------:R-:W1:Y:S01]  /*0800*/  LDC R0, c[0x0][0x65c] ;  /* 0x00019700ff007b82 */ /* 0x000e620000000800 */
[----:B------:R-:W-:Y:S01]  /*0810*/  IMAD.U32 R2, RZ, RZ, UR8 ;  /* 0x00000008ff027e24 */ /* 0x000fe2000f8e00ff */
[----:B------:R-:W-:Y:S01]  /*0820*/  LOP3.LUT R10, R10, 0xffbfffff, RZ, 0xc0, !PT ;  /* 0xffbfffff0a0a7812 */ /* 0x000fe200078ec0ff */
[----:B------:R-:W-:Y:S01]  /*0830*/  IMAD.MOV.U32 R3, RZ, RZ, RZ ;  /* 0x000000ffff037224 */ /* 0x000fe200078e00ff */
[----:B-1----:R-:W-:-:S13]  /*0840*/  ISETP.NE.AND P1, PT, R0, 0x1, PT ;  /* 0x000000010000780c */ /* 0x002fda0003f25270 */
[----:B------:R-:W1:Y:S01]  /*0850*/  @P1 LDC R19, c[0x0][0x10] ;  /* 0x00000400ff131b82 */ /* 0x000e620000000800 */
[----:B------:R-:W-:Y:S01]  /*0860*/  @P1 IMAD.MOV.U32 R13, RZ, RZ, RZ ;  /* 0x000000ffff0d1224 */ /* 0x000fe200078e00ff */
[----:B------:R-:W-:Y:S01]  /*0870*/  @P1 LOP3.LUT R10, R10, 0x400000, RZ, 0xfc, !PT ;  /* 0x004000000a0a1812 */ /* 0x000fe200078efcff */
[----:B------:R-:W-:-:S05]  /*0880*/  @P1 IMAD.MOV.U32 R7, RZ, RZ, RZ ;  /* 0x000000ffff071224 */ /* 0x000fca00078e00ff */
[----:B------:R-:W2:Y:S01]  /*0890*/  @!P1 LDC R17, c[0x0][0xc] ;  /* 0x00000300ff119b82 */ /* 0x000ea20000000800 */
[----:B-1----:R-:W-:-:S04]  /*08a0*/  @P1 IMAD.WIDE.U32 R18, R19, UR8, R12 ;  /* 0x0000000813121c25 */ /* 0x002fc8000f8e000c */
[----:B--2---:R-:W-:-:S04]  /*08b0*/  @!P1 IMAD.WIDE.U32 R16, R12, R17, R2 ;  /* 0x000000110c109225 */ /* 0x004fc800078e0002 */
[----:B------:R-:W-:Y:S02]  /*08c0*/  @P1 IMAD.MOV.U32 R2, RZ, RZ, R18 ;  /* 0x000000ffff021224 */ /* 0x000fe400078e0012 */
[----:B------:R-:W-:Y:S02]  /*08d0*/  @P1 IMAD.IADD R3, R19, 0x1, R7 ;  /* 0x0000000113031824 */ /* 0x000fe400078e0207 */
[----:B------:R-:W-:Y:S02]  /*08e0*/  @!P1 IMAD.MOV.U32 R2, RZ, RZ, R16 ;  /* 0x000000ffff029224 */ /* 0x000fe400078e0010 */
[----:B------:R-:W-:Y:S01]  /*08f0*/  @!P1 IMAD.MOV.U32 R3, RZ, RZ, R17 ;  /* 0x000000ffff039224 */ /* 0x000fe200078e0011 */
[----:B------:R-:W-:Y:S06]  /*0900*/  @!P2 BRA `(.L_x_5) ;  /* 0x00000000000ca947 */ /* 0x000fec0003800000 */
[----:B------:R-:W-:Y:S01]  /*0910*/  UCGABAR_WAIT ;  /* 0x0000000000007dc7 */ /* 0x000fe20008000000 */
[----:B------:R-:W-:Y:S01]  /*0920*/  CCTL.IVALL ;  /* 0x00000000ff00798f */ /* 0x000fe20002000000 */
[----:B------:R-:W-:Y:S05]  /*0930*/  BRA `(.L_x_6) ;  /* 0x0000000000047947 */ /* 0x000fea0003800000 */
.L_x_5:
[----:B------:R-:W-:Y:S06]  /*0940*/  BAR.SYNC.DEFER_BLOCKING 0x0 ;  /* 0x0000000000007b1d */ /* 0x000fec0000010000 */
.L_x_6:
[----:B------:R-:W-:Y:S05]  /*0950*/  @!P3 BRA `(.L_x_7) ;  /* 0x000000b800b4b947 */ /* 0x000fea0003800000 */
[----:B------:R-:W-:-:S13]  /*0960*/  ISETP.GT.U32.AND P0, PT, R14, 0x1, PT ;  /* 0x000000010e00780c */ /* 0x000fda0003f04070 */
[----:B0-----:R-:W-:Y:S05]  /*0970*/  @P0 EXIT ;  /* 0x000000000000094d */ /* 0x001fea0003800000 */
[----:B------:R-:W-:Y:S01]  /*0980*/  ULDC.64 UR4, c[0x0][0x650] ;  /* 0x0001940000047ab9 */ /* 0x000fe20000000a00 */
[----:B------:R-:W-:Y:S01]  /*0990*/  PRMT R14, RZ, 0x7610, R14 ;  /* 0x00007610ff0e7816 */ /* 0x000fe2000000000e */
[----:B------:R-:W-:Y:S01]  /*09a0*/  IMAD.MOV.U32 R7, RZ, RZ, -0x1 ;  /* 0xffffffffff077424 */ /* 0x000fe200078e00ff */
[----:B------:R-:W-:Y:S01]  /*09b0*/  ISETP.GE.U32.AND P0, PT, R2, UR4, PT ;  /* 0x0000000402007c0c */ /* 0x000fe2000bf06070 */
[----:B------:R-:W-:Y:S02]  /*09c0*/  IMAD.MOV.U32 R165, RZ, RZ, -0x1 ;  /* 0xffffffffffa57424 */ /* 0x000fe400078e00ff */
[----:B------:R-:W-:Y:S01]  /*09d0*/  IMAD.MOV.U32 R6, RZ, RZ, -0x1 ;  /* 0xffffffffff067424 */ /* 0x000fe200078e00ff */
[----:B------:R-:W-:-:S13]  /*09e0*/  ISETP.GE.U32.AND.EX P0, PT, R3, UR5, PT, P0 ;  /* 0x0000000503007c0c */ /* 0x000fda000bf06100 */
[----:B------:R-:W-:Y:S05]  /*09f0*/  @P0 BRA `(.L_x_8) ;  /* 0x0000000400280947 */ /* 0x000fea0003800000 */
[----:B------:R-:W0:Y:S01]  /*0a00*/  LDC.64 R22, c[0x0][0x628] ;  /* 0x00018a00ff167b82 */ /* 0x000e220000000a00 */
[----:B------:R-:W-:Y:S02]  /*0a10*/  IMAD.MOV.U32 R6, RZ, RZ, R2 ;  /* 0x000000ffff067224 */ /* 0x000fe400078e0002 */
[----:B------:R-:W-:-:S05]  /*0a20*/  IMAD.MOV.U32 R7, RZ, RZ, R3 ;  /* 0x000000ffff077224 */ /* 0x000fca00078e0003 */
[----:B------:R-:W1:Y:S08]  /*0a30*/  LDC R14, c[0x0][0x630] ;  /* 0x00018c00ff0e7b82 */ /* 0x000e700000000800 */
[----:B------:R-:W2:Y:S01]  /*0a40*/  LDC.64 R24, c[0x0][0x620] ;  /* 0x00018800ff187b82 */ /* 0x000ea20000000a00 */
[----:B0-----:R-:W-:-:S04]  /*0a50*/  ISETP.NE.U32.AND P0, PT, R22, RZ, PT ;  /* 0x000000ff1600720c */ /* 0x001fc80003f05070 */
[----:B------:R-:W-:-:S13]  /*0a60*/  ISETP.NE.AND.EX P0, PT, R23, RZ, PT, P0 ;  /* 0x000000ff1700720c */ /* 0x000fda0003f05300 */
[----:B-12---:R-:W-:Y:S05]  /*0a70*/  @!P0 BRA `(.L_x_9) ;  /* 0x0000000000288947 */ /* 0x006fea0003800000 */
[----:B------:R-:W0:Y:S02]  /*0a80*/  LDC R19, c[0x0][0x634] ;  /* 0x00018d00ff137b82 */ /* 0x000e240000000800 */
[----:B0-----:R-:W-:-:S05]  /*0a90*/  IADD3 R19, P0, R2, R19, RZ ;  /* 0x0000001302137210 */ /* 0x001fca0007f1e0ff */
[----:B------:R-:W-:-:S04]  /*0aa0*/  IMAD.X R21, RZ, RZ, R3, P0 ;  /* 0x000000ffff157224 */ /* 0x000fc800000e0603 */
[----:B------:R-:W-:-:S04]  /*0ab0*/  IMAD.WIDE.U32 R6, R21, R22, RZ ;  /* 0x0000001615067225 */ /* 0x000fc800078e00ff */
[----:B------:R-:W-:-:S04]  /*0ac0*/  IMAD.WIDE.U32 R16, P0, R19, R23, R6 ;  /* 0x0000001713107225 */ /* 0x000fc80007800006 */
[----:B------:R-:W-:-:S04]  /*0ad0*/  IMAD.WIDE.U32 R6, R19, R22, RZ ;  /* 0x0000001613067225 */ /* 0x000fc800078e00ff */
[----:B------:R-:W-:Y:S01]  /*0ae0*/  IMAD.X R19, RZ, RZ, RZ, P0 ;  /* 0x000000ffff137224 */ /* 0x000fe200000e06ff */
[----:B------:R-:W-:Y:S01]  /*0af0*/  IADD3 RZ, P0, R7, R16, RZ ;  /* 0x0000001007ff7210 */ /* 0x000fe20007f1e0ff */
[----:B------:R-:W-:-:S04]  /*0b00*/  IMAD.MOV.U32 R18, RZ, RZ, R17 ;  /* 0x000000ffff127224 */ /* 0x000fc800078e0011 */
[----:B------:R-:W-:-:S08]  /*0b10*/  IMAD.WIDE.U32.X R6, R21, R23, R18, P0 ;  /* 0x0000001715067225 */ /* 0x000fd000000e0412 */
.L_x_9:
[----:B------:R-:W0:Y:S01]  /*0b20*/  LDC.64 R28, c[0x0][0x640] ;  /* 0x00019000ff1c7b82 */ /* 0x000e220000000a00 */
[-CC-:B------:R-:W-:Y:S02]  /*0b30*/  SHF.R.U64 R27, R6, R14.reuse, R7.reuse ;  /* 0x0000000e061b7219 */ /* 0x180fe40000001207 */
[----:B------:R-:W-:Y:S02]  /*0b40*/  SHF.R.U32.HI R6, RZ, R14, R7 ;  /* 0x0000000eff067219 */ /* 0x000fe40000011607 */
[----:B------:R-:W-:-:S03]  /*0b50*/  IADD3 R13, P0, RZ, -R27, RZ ;  /* 0x8000001bff0d7210 */ /* 0x000fc60007f1e0ff */
[----:B------:R-:W1:Y:S02]  /*0b60*/  LDC R16, c[0x0][0x618] ;  /* 0x00018600ff107b82 */ /* 0x000e640000000800 */
[----:B------:R-:W-:-:S04]  /*0b70*/  IMAD.X R7, RZ, RZ, ~R6, P0 ;  /* 0x000000ffff077224 */ /* 0x000fc800000e0e06 */
[-C--:B------:R-:W-:Y:S02]  /*0b80*/  IMAD R14, R7, R24.reuse, RZ ;  /* 0x00000018070e7224 */ /* 0x080fe400078e02ff */
[----:B------:R-:W2:Y:S01]  /*0b90*/  LDC R22, c[0x0][0x608] ;  /* 0x00018200ff167b82 */ /* 0x000ea20000000800 */
[----:B------:R-:W-:-:S04]  /*0ba0*/  IMAD.WIDE.U32 R6, R13, R24, R2 ;  /* 0x000000180d067225 */ /* 0x000fc800078e0002 */
[----:B------:R-:W-:Y:S02]  /*0bb0*/  IMAD R13, R13, R25, R14 ;  /* 0x000000190d0d7224 */ /* 0x000fe400078e020e */
[----:B------:R-:W-:Y:S01]  /*0bc0*/  IMAD.MOV.U32 R25, RZ, RZ, 0x1 ;  /* 0x00000001ff197424 */ /* 0x000fe200078e00ff */
[----:B------:R-:W3:Y:S01]  /*0bd0*/  LDC R26, c[0x0][0x658] ;  /* 0x00019600ff1a7b82 */ /* 0x000ee20000000800 */
[----:B------:R-:W-:Y:S01]  /*0be0*/  IMAD.IADD R7, R7, 0x1, R13 ;  /* 0x0000000107077824 */ /* 0x000fe200078e020d */
[----:B0-----:R-:W-:Y:S01]  /*0bf0*/  ISETP.NE.U32.AND P0, PT, R28, RZ, PT ;  /* 0x000000ff1c00720c */ /* 0x001fe20003f05070 */
[----:B------:R-:W-:-:S03]  /*0c00*/  IMAD.MOV.U32 R13, RZ, RZ, -0x1 ;  /* 0xffffffffff0d7424 */ /* 0x000fc600078e00ff */
[----:B------:R-:W-:Y:S02]  /*0c10*/  ISETP.NE.AND.EX P0, PT, R29, RZ, PT, P0 ;  /* 0x000000ff1d00720c */ /* 0x000fe40003f05300 */
[----:B------:R-:W0:Y:S01]  /*0c20*/  LDC R19, c[0x0][0x600] ;  /* 0x00018000ff137b82 */ /* 0x000e220000000800 */
[-CC-:B-1----:R-:W-:Y:S02]  /*0c30*/  SHF.R.U64 R18, R6, R16.reuse, R7.reuse ;  /* 0x0000001006127219 */ /* 0x182fe40000001207 */
[----:B------:R-:W-:-:S05]  /*0c40*/  SHF.R.U32.HI R7, RZ, R16, R7 ;  /* 0x00000010ff077219 */ /* 0x000fca0000011607 */
[----:B------:R-:W1:Y:S01]  /*0c50*/  LDC R21, c[0x0][0x648] ;  /* 0x00019200ff157b82 */ /* 0x000e620000000800 */
[-CC-:B--2---:R-:W-:Y:S02]  /*0c60*/  SHF.R.U64 R31, R18, R22.reuse, R7.reuse ;  /* 0x00000016121f7219 */ /* 0x184fe40000001207 */
[----:B------:R-:W-:Y:S01]  /*0c70*/  SHF.R.U32.HI R7, RZ, R22, R7 ;  /* 0x00000016ff077219 */ /* 0x000fe20000011607 */
[----:B------:R-:W-:-:S04]  /*0c80*/  IMAD R22, R15, R20, R12 ;  /* 0x000000140f167224 */ /* 0x000fc800078e020c */
[----:B------:R-:W2:Y:S01]  /*0c90*/  LDC R23, c[0x0][0x638] ;  /* 0x00018e00ff177b82 */ /* 0x000ea20000000800 */
[-C--:B---3--:R-:W-:Y:S02]  /*0ca0*/  SHF.L.U32 R6, R13, R26.reuse, RZ ;  /* 0x0000001a0d067219 */ /* 0x088fe400000006ff */
[--C-:B------:R-:W-:Y:S02]  /*0cb0*/  SHF.R.U64 R20, R31, R26, R7.reuse ;  /* 0x0000001a1f147219 */ /* 0x100fe40000001207 */
[----:B------:R-:W-:Y:S02]  /*0cc0*/  LOP3.LUT R16, RZ, R6, RZ, 0x33, !PT ;  /* 0x00000006ff107212 */ /* 0x000fe400078e33ff */
[----:B------:R-:W-:Y:S01]  /*0cd0*/  SHF.R.U32.HI R7, RZ, R26, R7 ;  /* 0x0000001aff077219 */ /* 0x000fe20000011607 */
[----:B------:R-:W3:Y:S01]  /*0ce0*/  LDC R24, c[0x0][0x610] ;  /* 0x00018400ff187b82 */ /* 0x000ee20000000800 */
[----:B------:R-:W-:Y:S01]  /*0cf0*/  IMAD.MOV.U32 R6, RZ, RZ, R20 ;  /* 0x000000ffff067224 */ /* 0x000fe200078e0014 */
[----:B------:R-:W-:Y:S06]  /*0d00*/  @!P0 BRA `(.L_x_10) ;  /* 0x0000000000288947 */ /* 0x000fec0003800000 */
[----:B------:R-:W4:Y:S02]  /*0d10*/  LDC R15, c[0x0][0x64c] ;  /* 0x00019300ff0f7b82 */ /* 0x000f240000000800 */
[----:B----4-:R-:W-:-:S05]  /*0d20*/  IADD3 R15, P0, R20, R15, RZ ;  /* 0x0000000f140f7210 */ /* 0x010fca0007f1e0ff */
        /* <DEDUP_REMOVED lines=8> */
.L_x_10:
[----:B-1----:R-:W-:Y:S01]  /*0db0*/  SHF.R.U64 R12, R6, R21, R7 ;  /* 0x00000015060c7219 */ /* 0x002fe20000001207 */
[----:B0-----:R-:W-:Y:S01]  /*0dc0*/  VIADD R13, R19, 0xffffffff ;  /* 0xffffffff130d7836 */ /* 0x001fe20000000000 */
[----:B------:R-:W-:Y:S02]  /*0dd0*/  SHF.L.U32 R6, R25, R26, RZ ;  /* 0x0000001a19067219 */ /* 0x000fe400000006ff */
[----:B------:R-:W-:Y:S01]  /*0de0*/  LOP3.LUT R7, R31, R16, RZ, 0xc0, !PT ;  /* 0x000000101f077212 */ /* 0x000fe200078ec0ff */
[----:B------:R-:W-:Y:S01]  /*0df0*/  IMAD.MOV R14, RZ, RZ, -R12 ;  /* 0x000000ffff0e7224 */ /* 0x000fe200078e0a0c */
[----:B------:R-:W-:Y:S02]  /*0e00*/  SEL R11, R11, R22, !P1 ;  /* 0x000000160b0b7207 */ /* 0x000fe40004800000 */
[----:B------:R-:W-:Y:S01]  /*0e10*/  LOP3.LUT R13, R18, R13, RZ, 0xc0, !PT ;  /* 0x0000000d120d7212 */ /* 0x000fe200078ec0ff */
[----:B------:R-:W-:Y:S02]  /*0e20*/  IMAD R12, R6, R12, R7 ;  /* 0x0000000c060c7224 */ /* 0x000fe400078e0207 */
[----:B--2---:R-:W-:-:S02]  /*0e30*/  IMAD R6, R14, R23, R20 ;  /* 0x000000170e067224 */ /* 0x004fc400078e0214 */
[----:B---3--:R-:W-:Y:S02]  /*0e40*/  IMAD R11, R12, R24, R11 ;  /* 0x000000180c0b7224 */ /* 0x008fe400078e020b */
[----:B------:R-:W-:Y:S02]  /*0e50*/  IMAD R6, R6, R19, R13 ;  /* 0x0000001306067224 */ /* 0x000fe400078e020d */
[----:B------:R-:W-:-:S03]  /*0e60*/  IMAD.MOV.U32 R14, RZ, RZ, 0x1 ;  /* 0x00000001ff0e7424 */ /* 0x000fc600078e00ff */
[----:B------:R-:W-:Y:S02]  /*0e70*/  SEL R165, R6, R11, !P1 ;  /* 0x0000000b06a57207 */ /* 0x000fe40004800000 */
[----:B------:R-:W-:Y:S01]  /*0e80*/  SEL R7, R11, R6, !P1 ;  /* 0x000000060b077207 */ /* 0x000fe20004800000 */
[----:B------:R-:W-:-:S07]  /*0e90*/  IMAD.MOV.U32 R6, RZ, RZ, R27 ;  /* 0x000000ffff067224 */ /* 0x000fce00078e001b */
.L_x_8:
[----:B------:R-:W-:-:S08]  /*0ea0*/  NOP ;  /* 0x0000000000007918 */ /* 0x000fd00000000000 */
[----:B------:R-:W0:Y:S02]  /*0eb0*/  USETMAXREG.TRY_ALLOC.CTAPOOL UP0, 0xe8 ;  /* 0x000000e8000079c8 */ /* 0x000e240008000600 */
[----:B0-----:R-:W-:-:S13]  /*0ec0*/  PLOP3.LUT P0, PT, PT, PT, UP0, 0x80, 0x0 ;  /* 0x000000000000781c */ /* 0x001fda0003f0f008 */
[----:B------:R-:W-:Y:S05]  /*0ed0*/  @!P0 BRA `(.L_x_8) ;  /* 0xfffffffc00f08947 */ /* 0x000fea000383ffff */
[----:B------:R-:W-:Y:S01]  /*0ee0*/  ULDC.64 UR4, c[0x0][0x598] ;  /* 0x0001660000047ab9 */ /* 0x000fe20000000a00 */
[----:B------:R-:W-:Y:S01]  /*0ef0*/  ULDC.64 UR14, c[0x0][0x208] ;  /* 0x00008200000e7ab9 */ /* 0x000fe20000000a00 */
[----:B------:R-:W-:-:S04]  /*0f00*/  ISETP.NE.U32.AND P0, PT, RZ, UR4, PT ;  /* 0x00000004ff007c0c */ /* 0x000fc8000bf05070 */
[----:B------:R-:W-:-:S13]  /*0f10*/  ISETP.NE.AND.EX P0, PT, RZ, UR5, PT, P0 ;  /* 0x00000005ff007c0c */ /* 0x000fda000bf05300 */
[----:B------:R-:W-:Y:S05]  /*0f20*/  @!P0 BRA `(.L_x_11) ;  /* 0x00000000001c8947 */ /* 0x000fea0003800000 */
[----:B------:R-:W0:Y:S02]  /*0f30*/  LDC.64 R12, c[0x0][0x598] ;  /* 0x00016600ff0c7b82 */ /* 0x000e240000000a00 */
[----:B0-----:R-:W2:Y:S02]  /*0f40*/  LDG.E.64 R12, desc[UR14][R12.64] ;  /* 0x0000000e0c0c7981 */ /* 0x001ea4000c1e1b00 */
[----:B--2---:R-:W-:-:S04]  /*0f50*/  ISETP.NE.U32.AND P0, PT, R12, RZ, PT ;  /* 0x000000ff0c00720c */ /* 0x004fc80003f05070 */
[----:B------:R-:W-:-:S13]  /*0f60*/  ISETP.NE.AND.EX P0, PT, R13, RZ, PT, P0 ;  /* 0x000000ff0d00720c */ /* 0x000fda0003f05300 */
[----:B------:R-:W-:Y:S05]  /*0f70*/  @!P0 BRA `(.L_x_11) ;  /* 0x0000000000088947 */ /* 0x000fea0003800000 */
[----:B------:R0:W5:Y:S01]  /*0f80*/  LD.E R11, desc[UR14][R12.64] ;  /* 0x0000000e0c0b7980 */ /* 0x000162000c101900 */
[----:B------:R-:W-:Y:S05]  /*0f90*/  BRA `(.L_x_12) ;  /* 0x0000000000207947 */ /* 0x000fea0003800000 */
.L_x_11:
[----:B------:R-:W-:Y:S02]  /*0fa0*/  ULDC.64 UR4, c[0x0][0x588] ;  /* 0x0001620000047ab9 */ /* 0x000fe40000000a00 */
[----:B------:R-:W-:-:S04]  /*0fb0*/  ISETP.NE.U32.AND P0, PT, RZ, UR4, PT ;  /* 0x00000004ff007c0c */ /* 0x000fc8000bf05070 */
[----:B------:R-:W-:-:S13]  /*0fc0*/  ISETP.NE.AND.EX P0, PT, RZ, UR5, PT, P0 ;  /* 0x00000005ff007c0c */ /* 0x000fda000bf05300 */
[----:B------:R-:W-:Y:S05]  /*0fd0*/  @!P0 BRA `(.L_x_13) ;  /* 0x00000000000c8947 */ /* 0x000fea0003800000 */
[----:B------:R-:W0:Y:S02]  /*0fe0*/  LDC.64 R12, c[0x0][0x588] ;  /* 0x00016200ff0c7b82 */ /* 0x000e240000000a00 */
[----:B0-----:R1:W5:Y:S01]  /*0ff0*/  LDG.E R11, desc[UR14][R12.64] ;  /* 0x0000000e0c0b7981 */ /* 0x001362000c1e1900 */
[----:B------:R-:W-:Y:S05]  /*1000*/  BRA `(.L_x_12) ;  /* 0x0000000000047947 */ /* 0x000fea0003800000 */
.L_x_13:
[----:B------:R-:W2:Y:S02]  /*1010*/  LDC R11, c[0x0][0x580] ;  /* 0x00016000ff0b7b82 */ /* 0x000ea40000000800 */
.L_x_12:
[----:B------:R-:W-:Y:S02]  /*1020*/  ULDC.64 UR4, c[0x0][0x5a0] ;  /* 0x0001680000047ab9 */ /* 0x000fe40000000a00 */
[----:B------:R-:W-:-:S04]  /*1030*/  ISETP.NE.U32.AND P0, PT, RZ, UR4, PT ;  /* 0x00000004ff007c0c */ /* 0x000fc8000bf05070 */
[----:B------:R-:W-:-:S13]  /*1040*/  ISETP.NE.AND.EX P0, PT, RZ, UR5, PT, P0 ;  /* 0x00000005ff007c0c */ /* 0x000fda000bf05300 */
[----:B------:R-:W-:Y:S05]  /*1050*/  @!P0 BRA `(.L_x_14) ;  /* 0x00000000001c8947 */ /* 0x000fea0003800000 */
[----:B01----:R-:W0:Y:S02]  /*1060*/  LDC.64 R12, c[0x0][0x5a0] ;  /* 0x00016800ff0c7b82 */ /* 0x003e240000000a00 */
[----:B0-----:R-:W3:Y:S02]  /*1070*/  LDG.E.64 R12, desc[UR14][R12.64] ;  /* 0x0000000e0c0c7981 */ /* 0x001ee4000c1e1b00 */
[----:B---3--:R-:W-:-:S04]  /*1080*/  ISETP.NE.U32.AND P0, PT, R12, RZ, PT ;  /* 0x000000ff0c00720c */ /* 0x008fc80003f05070 */
[----:B------:R-:W-:-:S13]  /*1090*/  ISETP.NE.AND.EX P0, PT, R13, RZ, PT, P0 ;  /* 0x000000ff0d00720c */ /* 0x000fda0003f05300 */
[----:B------:R-:W-:Y:S05]  /*10a0*/  @!P0 BRA `(.L_x_14) ;  /* 0x0000000000088947 */ /* 0x000fea0003800000 */
[----:B------:R0:W5:Y:S01]  /*10b0*/  LD.E R12, desc[UR14][R12.64] ;  /* 0x0000000e0c0c7980 */ /* 0x000162000c101900 */
[----:B------:R-:W-:Y:S05]  /*10c0*/  BRA `(.L_x_15) ;  /* 0x0000000000207947 */ /* 0x000fea0003800000 */
.L_x_14:
[----:B------:R-:W-:Y:S02]  /*10d0*/  ULDC.64 UR4, c[0x0][0x590] ;  /* 0x0001640000047ab9 */ /* 0x000fe40000000a00 */
[----:B------:R-:W-:-:S04]  /*10e0*/  ISETP.NE.U32.AND P0, PT, RZ, UR4, PT ;  /* 0x00000004ff007c0c */ /* 0x000fc8000bf05070 */
[----:B------:R-:W-:-:S13]  /*10f0*/  ISETP.NE.AND.EX P0, PT, RZ, UR5, PT, P0 ;  /* 0x00000005ff007c0c */ /* 0x000fda000bf05300 */
[----:B------:R-:W-:Y:S05]  /*1100*/  @!P0 BRA `(.L_x_16) ;  /* 0x00000000000c8947 */ /* 0x000fea0003800000 */
[----:B01----:R-:W0:Y:S02]  /*1110*/  LDC.64 R12, c[0x0][0x590] ;  /* 0x00016400ff0c7b82 */ /* 0x003e240000000a00 */
[----:B0-----:R1:W5:Y:S01]  /*1120*/  LDG.E R12, desc[UR14][R12.64] ;  /* 0x0000000e0c0c7981 */ /* 0x001362000c1e1900 */
[----:B------:R-:W-:Y:S05]  /*1130*/  BRA `(.L_x_15) ;  /* 0x0000000000047947 */ /* 0x000fea0003800000 */
.L_x_16:
[----:B01----:R-:W3:Y:S02]  /*1140*/  LDC R12, c[0x0][0x584] ;  /* 0x00016100ff0c7b82 */ /* 0x003ee40000000800 */
.L_x_15:
[----:B------:R-:W-:-:S13]  /*1150*/  LOP3.LUT P0, RZ, R14, 0xff, RZ, 0xc0, !PT ;  /* 0x000000ff0eff7812 */ /* 0x000fda000780c0ff */
[----:B------:R-:W-:Y:S05]  /*1160*/  @!P0 EXIT ;  /* 0x000000000000894d */ /* 0x000fea0003800000 */
[----:B------:R-:W4:Y:S01]  /*1170*/  LDC.64 R18, c[0x0][0x5c8] ;  /* 0x00017200ff127b82 */ /* 0x000f220000000a00 */
[----:B------:R-:W-:Y:S02]  /*1180*/  ULDC UR4, c[0x0][0x28c] ;  /* 0x0000a30000047ab9 */ /* 0x000fe40000000800 */
[----:B------:R-:W-:-:S04]  /*1190*/  UIADD3 UR4, UR4, 0x7f, URZ ;  /* 0x0000007f04047890 */ /* 0x000fc8000fffe03f */
[----:B------:R-:W-:-:S04]  /*11a0*/  USHF.R.S32.HI UR5, URZ, 0x1f, UR4 ;  /* 0x0000001f3f057899 */ /* 0x000fc80008011404 */
[----:B------:R-:W-:-:S03]  /*11b0*/  ULEA.HI UR5, UR5, UR4, URZ, 0x7 ;  /* 0x0000000405057291 */ /* 0x000fc6000f8f383f */
[----:B------:R-:W-:Y:S01]  /*11c0*/  UMOV UR4, URZ ;  /* 0x0000003f00047c82 */ /* 0x000fe20008000000 */
[----:B------:R-:W-:-:S03]  /*11d0*/  USHF.R.S32.HI UR9, URZ, 0x7, UR5 ;  /* 0x000000073f097899 */ /* 0x000fc60008011405 */
[----:B------:R-:W-:Y:S01]  /*11e0*/  UMOV UR5, URZ ;  /* 0x0000003f00057c82 */ /* 0x000fe20008000000 */
[C-C-:B----4-:R-:W-:Y:S01]  /*11f0*/  SHF.L.U64.HI R14, R18.reuse, 0x7, R19.reuse ;  /* 0x00000007120e7819 */ /* 0x150fe20000010213 */
[C---:B------:R-:W-:Y:S01]  /*1200*/  IMAD.SHL.U32 R15, R18.reuse, 0x80, RZ ;  /* 0x00000080120f7824 */ /* 0x040fe200078e00ff */
[C-C-:B01----:R-:W-:Y:S01]  /*1210*/  SHF.L.U64.HI R13, R18.reuse, 0x3, R19.reuse ;  /* 0x00000003120d7819 */ /* 0x143fe20000010213 */
[C---:B------:R-:W-:Y:S01]  /*1220*/  IMAD.SHL.U32 R17, R18.reuse, 0x8, RZ ;  /* 0x0000000812117824 */ /* 0x040fe200078e00ff */
[C---:B------:R-:W-:Y:S01]  /*1230*/  SHF.L.U64.HI R16, R18.reuse, 0x8, R19 ;  /* 0x0000000812107819 */ /* 0x040fe20000010213 */
[----:B------:R-:W-:Y:S01]  /*1240*/  IMAD.SHL.U32 R18, R18, 0x100, RZ ;  /* 0x0000010012127824 */ /* 0x000fe200078e00ff */
[----:B------:R-:W-:-:S07]  /*1250*/  LOP3.LUT R19, R5, 0x1, RZ, 0xfc, !PT ;  /* 0x0000000105137812 */ /* 0x000fce00078efcff */
.L_x_43:
[----:B------:R-:W-:Y:S01]  /*1260*/  LOP3.LUT R20, R4, 0x80, RZ, 0xc0, !PT ;  /* 0x0000008004147812 */ /* 0x000fe200078ec0ff */
[----:B------:R-:W0:Y:S01]  /*1270*/  S2UR UR13, SR_CgaCtaId ;  /* 0x00000000000d79c3 */ /* 0x000e220000008800 */
[----:B------:R-:W-:Y:S01]  /*1280*/  UMOV UR12, 0x400 ;  /* 0x00000400000c7882 */ /* 0x000fe20000000000 */
[----:B------:R-:W-:Y:S01]  /*1290*/  UMOV UR6, URZ ;  /* 0x0000003f00067c82 */ /* 0x000fe20008000000 */
[----:B------:R-:W-:Y:S01]  /*12a0*/  SHF.R.U32.HI R22, RZ, 0x7, R20 ;  /* 0x00000007ff167819 */ /* 0x000fe20000011614 */
[----:B------:R-:W-:Y:S01]  /*12b0*/  UMOV UR7, URZ ;  /* 0x0000003f00077c82 */ /* 0x000fe20008000000 */
[----:B------:R-:W-:Y:S02]  /*12c0*/  CS2R R96, SRZ ;  /* 0x0000000000607805 */ /* 0x000fe4000001ff00 */
[----:B------:R-:W-:Y:S02]  /*12d0*/  CS2R R100, SRZ ;  /* 0x0000000000647805 */ /* 0x000fe4000001ff00 */
[----:B------:R-:W-:Y:S01]  /*12e0*/  CS2R R98, SRZ ;  /* 0x0000000000627805 */ /* 0x000fe2000001ff00 */
[----:B------:R-:W1:Y:S01]  /*12f0*/  LDC R20, c[0x0][0x28c] ;  /* 0x0000a300ff147b82 */ /* 0x000e620000000800 */
[----:B------:R-:W4:Y:S01]  /*1300*/  SHFL.IDX PT, R22, R22, RZ, 0x1f ;  /* 0x00001fff16167589 */ /* 0x000f2200000e0000 */
[----:B------:R-:W-:-:S02]  /*1310*/  CS2R R102, SRZ ;  /* 0x0000000000667805 */ /* 0x000fc4000001ff00 */
[----:B------:R-:W-:Y:S02]  /*1320*/  CS2R R104, SRZ ;  /* 0x0000000000687805 */ /* 0x000fe4000001ff00 */
[----:B------:R-:W-:Y:S02]  /*1330*/  CS2R R106, SRZ ;  /* 0x00000000006a7805 */ /* 0x000fe4000001ff00 */
[----:B------:R-:W-:Y:S02]  /*1340*/  CS2R R112, SRZ ;  /* 0x0000000000707805 */ /* 0x000fe4000001ff00 */
[----:B------:R-:W-:Y:S02]  /*1350*/  CS2R R114, SRZ ;  /* 0x0000000000727805 */ /* 0x000fe4000001ff00 */
[----:B------:R-:W-:Y:S02]  /*1360*/  CS2R R116, SRZ ;  /* 0x0000000000747805 */ /* 0x000fe4000001ff00 */
        /* <DEDUP_REMOVED lines=16> */
[----:B-1----:R-:W-:Y:S02]  /*1470*/  ISETP.GE.AND P0, PT, R20, 0x1, PT ;  /* 0x000000011400780c */ /* 0x002fe40003f06270 */
[----:B------:R-:W-:Y:S02]  /*1480*/  CS2R R20, SRZ ;  /* 0x0000000000147805 */ /* 0x000fe4000001ff00 */
[----:B----4-:R-:W-:-:S02]  /*1490*/  R2UR UR8, R22 ;  /* 0x00000000160872ca */ /* 0x010fc400000e0000 */
[----:B------:R-:W-:Y:S02]  /*14a0*/  CS2R R22, SRZ ;  /* 0x0000000000167805 */ /* 0x000fe4000001ff00 */
[----:B------:R-:W-:Y:S02]  /*14b0*/  CS2R R154, SRZ ;  /* 0x00000000009a7805 */ /* 0x000fe4000001ff00 */
[----:B------:R-:W-:Y:S02]  /*14c0*/  CS2R R156, SRZ ;  /* 0x00000000009c7805 */ /* 0x000fe4000001ff00 */
[----:B------:R-:W-:Y:S02]  /*14d0*/  CS2R R158, SRZ ;  /* 0x00000000009e7805 */ /* 0x000fe4000001ff00 */
[----:B------:R-:W-:Y:S01]  /*14e0*/  CS2R R160, SRZ ;  /* 0x0000000000a07805 */ /* 0x000fe2000001ff00 */
[----:B------:R-:W-:Y:S01]  /*14f0*/  IMAD.MOV.U32 R164, RZ, RZ, RZ ;  /* 0x000000ffffa47224 */ /* 0x000fe200078e00ff */
[----:B------:R-:W-:-:S02]  /*1500*/  CS2R R162, SRZ ;  /* 0x0000000000a27805 */ /* 0x000fc4000001ff00 */
[----:B------:R-:W-:Y:S02]  /*1510*/  CS2R R142, SRZ ;  /* 0x00000000008e7805 */ /* 0x000fe4000001ff00 */
[----:B------:R-:W-:Y:S01]  /*1520*/  CS2R R128, SRZ ;  /* 0x0000000000807805 */ /* 0x000fe2000001ff00 */
[----:B------:R-:W-:Y:S01]  /*1530*/  IMAD.MOV.U32 R110, RZ, RZ, RZ ;  /* 0x000000ffff6e7224 */ /* 0x000fe200078e00ff */
[----:B------:R-:W-:Y:S01]  /*1540*/  CS2R R108, SRZ ;  /* 0x00000000006c7805 */ /* 0x000fe2000001ff00 */
[----:B------:R-:W-:Y:S01]  /*1550*/  IMAD.U32 R170, RZ, RZ, UR4 ;  /* 0x00000004ffaa7e24 */ /* 0x000fe2000f8e00ff */
[----:B------:R-:W-:Y:S01]  /*1560*/  ULEA.HI UR10, UR8, UR8, URZ, 0x1 ;  /* 0x00000008080a7291 */ /* 0x000fe2000f8f083f */
[----:B------:R-:W-:Y:S02]  /*1570*/  CS2R R88, SRZ ;  /* 0x0000000000587805 */ /* 0x000fe4000001ff00 */
[----:B------:R-:W-:Y:S02]  /*1580*/  CS2R R90, SRZ ;  /* 0x00000000005a7805 */ /* 0x000fe4000001ff00 */
[----:B------:R-:W-:Y:S01]  /*1590*/  CS2R R92, SRZ ;  /* 0x00000000005c7805 */ /* 0x000fe2000001ff00 */
[----:B------:R-:W-:Y:S01]  /*15a0*/  ULOP3.LUT UR11, UR10, 0x7fffe, URZ, 0xc0, !UPT ;  /* 0x0007fffe0a0b7892 */ /* 0x000fe2000f8ec03f */
[----:B------:R-:W-:Y:S01]  /*15b0*/  CS2R R94, SRZ ;  /* 0x00000000005e7805 */ /* 0x000fe2000001ff00 */
[----:B0-----:R-:W-:Y:S01]  /*15c0*/  ULEA UR10, UR13, UR12, 0x18 ;  /* 0x0000000c0d0a7291 */ /* 0x001fe2000f8ec03f */
[----:B------:R-:W-:Y:S01]  /*15d0*/  CS2R R80, SRZ ;  /* 0x0000000000507805 */ /* 0x000fe2000001ff00 */
[----:B------:R-:W-:Y:S01]  /*15e0*/  UIADD3 UR11, UR8, -UR11, URZ ;  /* 0x8000000b080b7290 */ /* 0x000fe2000fffe03f */
[----:B------:R-:W-:Y:S01]  /*15f0*/  CS2R R82, SRZ ;  /* 0x0000000000527805 */ /* 0x000fe2000001ff00 */
[----:B------:R-:W-:Y:S01]  /*1600*/  UMOV UR12, UR5 ;  /* 0x00000005000c7c82 */ /* 0x000fe20008000000 */
[----:B------:R-:W-:Y:S01]  /*1610*/  UMOV UR8, URZ ;  /* 0x0000003f00087c82 */ /* 0x000fe20008000000 */
[----:B------:R-:W-:Y:S01]  /*1620*/  ULEA UR11, UR11, UR10, 0xd ;  /* 0x0000000a0b0b7291 */ /* 0x000fe2000f8e683f */
[----:B------:R-:W-:-:S02]  /*1630*/  CS2R R84, SRZ ;  /* 0x0000000000547805 */ /* 0x000fc4000001ff00 */
[----:B------:R-:W-:Y:S02]  /*1640*/  CS2R R86, SRZ ;  /* 0x0000000000567805 */ /* 0x000fe4000001ff00 */
[----:B------:R-:W-:Y:S01]  /*1650*/  CS2R R72, SRZ ;  /* 0x0000000000487805 */ /* 0x000fe2000001ff00 */
[----:B------:R-:W-:Y:S01]  /*1660*/  UIADD3 UR11, UR11, 0x100, URZ ;  /* 0x000001000b0b7890 */ /* 0x000fe2000fffe03f */
[----:B------:R-:W-:Y:S02]  /*1670*/  CS2R R74, SRZ ;  /* 0x00000000004a7805 */ /* 0x000fe4000001ff00 */
[----:B------:R-:W-:Y:S02]  /*1680*/  CS2R R76, SRZ ;  /* 0x00000000004c7805 */ /* 0x000fe4000001ff00 */
[----:B------:R-:W-:Y:S01]  /*1690*/  CS2R R78, SRZ ;  /* 0x00000000004e7805 */ /* 0x000fe2000001ff00 */
[----:B------:R-:W-:Y:S01]  /*16a0*/  USHF.R.U32.HI UR11, URZ, 0x4, UR11 ;  /* 0x000000043f0b7899 */ /* 0x000fe2000801160b */
[----:B------:R-:W-:-:S02]  /*16b0*/  CS2R R64, SRZ ;  /* 0x0000000000407805 */ /* 0x000fc4000001ff00 */
[----:B------:R-:W-:Y:S02]  /*16c0*/  CS2R R66, SRZ ;  /* 0x0000000000427805 */ /* 0x000fe4000001ff00 */
[----:B------:R-:W-:Y:S01]  /*16d0*/  CS2R R68, SRZ ;  /* 0x0000000000447805 */ /* 0x000fe2000001ff00 */
[----:B------:R-:W-:Y:S01]  /*16e0*/  ULOP3.LUT UR11, UR11, 0x3fff, URZ, 0xc0, !UPT ;  /* 0x00003fff0b0b7892 */ /* 0x000fe2000f8ec03f */
        /* <DEDUP_REMOVED lines=20> */
[----:B------:R-:W-:Y:S01]  /*1830*/  CS2R R30, SRZ ;  /* 0x00000000001e7805 */ /* 0x000fe2000001ff00 */
[----:B------:R-:W-:Y:S06]  /*1840*/  @!P0 BRA `(.L_x_17) ;  /* 0x0000001000708947 */ /* 0x000fec0003800000 */
[----:B------:R-:W-:-:S13]  /*1850*/  ISETP.NE.AND P1, PT, R19, 0x3, PT ;  /* 0x000000031300780c */ /* 0x000fda0003f25270 */
[----:B------:R-:W-:Y:S05]  /*1860*/  @!P1 BRA `(.L_x_18) ;  /* 0x0000000000049947 */ /* 0x000fea0003800000 */
[----:B------:R-:W-:Y:S01]  /*1870*/  BPT.TRAP 0x1 ;  /* 0x000000040000795c */ /* 0x000fe20000300000 */
.L_x_18:
[----:B------:R-:W-:Y:S01]  /*1880*/  ULEA UR6, UR5, UR10, 0x3 ;  /* 0x0000000a05067291 */ /* 0x000fe2000f8e183f */
[----:B------:R-:W-:-:S05]  /*1890*/  IMAD.U32 R20, RZ, RZ, UR4 ;  /* 0x00000004ff147e24 */ /* 0x000fca000f8e00ff */
[----:B------:R-:W-:-:S04]  /*18a0*/  SHF.L.U32 R20, R20, 0x1f, RZ ;  /* 0x0000001f14147819 */ /* 0x000fc800000006ff */
[----:B------:R0:W1:Y:S01]  /*18b0*/  SYNCS.PHASECHK.TRANS64.TRYWAIT P0, [UR6], R20 ;  /* 0x00000014ff0075a7 */ /* 0x0000620008000146 */
[----:B------:R-:W-:Y:S05]  /*18c0*/  @!P1 BRA `(.L_x_19) ;  /* 0x0000000000049947 */ /* 0x000fea0003800000 */
[----:B------:R-:W-:Y:S01]  /*18d0*/  BPT.TRAP 0x1 ;  /* 0x000000040000795c */ /* 0x000fe20000300000 */
.L_x_19:
[----:B-1----:R-:W-:Y:S05]  /*18e0*/  @P0 BRA `(.L_x_20) ;  /* 0x0000000000080947 */ /* 0x002fea0003800000 */
[----:B------:R-:W1:Y:S02]  /*18f0*/  SYNCS.PHASECHK.TRANS64.TRYWAIT P0, [UR6], R20 ;  /* 0x00000014ff0075a7 */ /* 0x000e640008000146 */
[----:B-1----:R-:W-:Y:S05]  /*1900*/  @!P0 BRA `(.L_x_21) ;  /* 0x000000c0002c8947 */ /* 0x002fea0003800000 */
.L_x_20:
[----:B------:R-:W-:Y:S01]  /*1910*/  UIADD3 UR6, UR10, 0x30100, URZ ;  /* 0x000301000a067890 */ /* 0x000fe2000fffe03f */
[----:B------:R-:W-:Y:S01]  /*1920*/  WARPGROUP.ARRIVE ;  /* 0x00000000000079c5 */ /* 0x000fe20000000000 */
[----:B------:R-:W-:Y:S01]  /*1930*/  ULOP3.LUT UR8, UR11, 0x10000, URZ, 0xfc, !UPT ;  /* 0x000100000b087892 */ /* 0x000fe2000f8efc3f */
[----:B01----:R-:W-:Y:S01]  /*1940*/  CS2R R20, SRZ ;  /* 0x0000000000147805 */ /* 0x003fe2000001ff00 */
[----:B------:R-:W-:Y:S01]  /*1950*/  USHF.R.U32.HI UR6, URZ, 0x4, UR6 ;  /* 0x000000043f067899 */ /* 0x000fe20008011606 */
[----:B------:R-:W-:Y:S01]  /*1960*/  CS2R R96, SRZ ;  /* 0x0000000000607805 */ /* 0x000fe2000001ff00 */
[----:B------:R-:W-:Y:S01]  /*1970*/  UIMAD UR8, UR5, 0xc00, UR8 ;  /* 0x00000c00050878a4 */ /* 0x000fe2000f8e0208 */
[----:B------:R-:W-:Y:S01]  /*1980*/  CS2R R22, SRZ ;  /* 0x0000000000167805 */ /* 0x000fe2000001ff00 */
[----:B------:R-:W-:Y:S01]  /*1990*/  ULOP3.LUT UR6, UR6, 0x3fff, URZ, 0xc0, !UPT ;  /* 0x00003fff06067892 */ /* 0x000fe2000f8ec03f */
[----:B------:R-:W-:Y:S01]  /*19a0*/  CS2R R100, SRZ ;  /* 0x0000000000647805 */ /* 0x000fe2000001ff00 */
[----:B------:R-:W-:Y:S01]  /*19b0*/  UMOV UR25, 0x40000040 ;  /* 0x4000004000197882 */ /* 0x000fe20000000000 */
[----:B------:R-:W-:Y:S01]  /*19c0*/  UMOV UR27, 0x40000040 ;  /* 0x40000040001b7882 */ /* 0x000fe20000000000 */
[----:B------:R-:W-:Y:S01]  /*19d0*/  ULOP3.LUT UR6, UR6, 0x10000, URZ, 0xfc, !UPT ;  /* 0x0001000006067892 */ /* 0x000fe2000f8efc3f */
[----:B------:R-:W-:Y:S01]  /*19e0*/  CS2R R98, SRZ ;  /* 0x0000000000627805 */ /* 0x000fe2000001ff00 */
[----:B------:R-:W-:Y:S01]  /*19f0*/  UMOV UR24, UR8 ;  /* 0x0000000800187c82 */ /* 0x000fe20008000000 */
[----:B------:R-:W-:Y:S01]  /*1a00*/  UMOV UR21, UR25 ;  /* 0x0000001900157c82 */ /* 0x000fe20008000000 */
[----:B------:R-:W-:Y:S01]  /*1a10*/  UIMAD UR12, UR5, 0x180, UR6 ;  /* 0x00000180050c78a4 */ /* 0x000fe2000f8e0206 */
[----:B------:R-:W-:Y:S01]  /*1a20*/  CS2R R102, SRZ ;  /* 0x0000000000667805 */ /* 0x000fe2000001ff00 */
[----:B------:R-:W-:Y:S01]  /*1a30*/  UMOV UR20, UR24 ;  /* 0x0000001800147c82 */ /* 0x000fe20008000000 */
[----:B------:R-:W-:Y:S01]  /*1a40*/  UMOV UR23, 0x40000040 ;  /* 0x4000004000177882 */ /* 0x000fe20000000000 */
[----:B------:R-:W-:Y:S01]  /*1a50*/  UIADD3 UR22, UR12, 0x80, URZ ;  /* 0x000000800c167890 */ /* 0x000fe2000fffe03f */
[----:B------:R-:W-:Y:S01]  /*1a60*/  CS2R R104, SRZ ;  /* 0x0000000000687805 */ /* 0x000fe2000001ff00 */
[----:B------:R-:W-:Y:S01]  /*1a70*/  UIADD3 UR18, UR12, 0x100, URZ ;  /* 0x000001000c127890 */ /* 0x000fe2000fffe03f */
[----:B------:R-:W-:Y:S01]  /*1a80*/  CS2R R106, SRZ ;  /* 0x00000000006a7805 */ /* 0x000fe2000001ff00 */
[----:B------:R-:W-:Y:S01]  /*1a90*/  UMOV UR26, UR12 ;  /* 0x0000000c001a7c82 */ /* 0x000fe20008000000 */
[----:B------:R-:W-:Y:S01]  /*1aa0*/  UMOV UR16, UR24 ;  /* 0x0000001800107c82 */ /* 0x000fe20008000000 */
[----:B------:R-:W-:Y:S01]  /*1ab0*/  QGMMA.64x16x32.F32.E4M3.E4M3 R88, gdesc[UR24], RZ, !UPT ;  /* 0x00200000185879f3 */ /* 0x000fe2000c7008ff */
[----:B------:R-:W-:Y:S01]  /*1ac0*/  UMOV UR17, UR25 ;  /* 0x0000001900117c82 */ /* 0x000fe20008000000 */
[----:B------:R-:W-:Y:S01]  /*1ad0*/  UMOV UR19, 0x40000040 ;  /* 0x4000004000137882 */ /* 0x000fe20000000000 */
[----:B------:R-:W-:Y:S01]  /*1ae0*/  UIADD3 UR6, UR8, 0x400, URZ ;  /* 0x0000040008067890 */ /* 0x000fe2000fffe03f */
[----:B------:R-:W-:Y:S01]  /*1af0*/  QGMMA.64x16x32.F32.E4M3.E4M3 R64, gdesc[UR20], RZ, !UPT ;  /* 0x00200000144079f3 */ /* 0x000fe2000c7008ff */
[----:B------:R-:W-:Y:S01]  /*1b00*/  UIADD3 UR7, UR8, 0x402, URZ ;  /* 0x0000040208077890 */ /* 0x000fe2000fffe03f */
[----:B------:R-:W-:-:S02]  /*1b10*/  CS2R R112, SRZ ;  /* 0x0000000000707805 */ /* 0x000fc4000001ff00 */
[----:B------:R-:W-:Y:S01]  /*1b20*/  CS2R R114, SRZ ;  /* 0x0000000000727805 */ /* 0x000fe2000001ff00 */
[----:B------:R-:W-:Y:S01]  /*1b30*/  QGMMA.64x16x32.F32.E4M3.E4M3 R40, gdesc[UR16], RZ, !UPT ;  /* 0x00200000102879f3 */ /* 0x000fe2000c7008ff */
[----:B------:R-:W-:Y:S01]  /*1b40*/  UMOV UR17, 0x40000040 ;  /* 0x4000004000117882 */ /* 0x000fe20000000000 */
[----:B------:R-:W-:Y:S01]  /*1b50*/  UMOV UR16, UR6 ;  /* 0x0000000600107c82 */ /* 0x000fe20008000000 */
[----:B------:R-:W-:Y:S01]  /*1b60*/  UIADD3 UR6, UR8, 0x800, URZ ;  /* 0x0000080008067890 */ /* 0x000fe2000fffe03f */
[----:B------:R-:W-:Y:S01]  /*1b70*/  QGMMA.64x16x32.F32.E4M3.E4M3 R32, gdesc[UR16], RZ, !UPT ;  /* 0x00200000102079f3 */ /* 0x000fe2000c7008ff */
[----:B------:R-:W-:Y:S01]  /*1b80*/  UMOV UR20, UR16 ;  /* 0x0000001000147c82 */ /* 0x000fe20008000000 */
[----:B------:R-:W-:Y:S01]  /*1b90*/  UMOV UR21, UR17 ;  /* 0x0000001100157c82 */ /* 0x000fe20008000000 */
[----:B------:R-:W-:Y:S01]  /*1ba0*/  UMOV UR24, UR16 ;  /* 0x0000001000187c82 */ /* 0x000fe20008000000 */
[----:B------:R-:W-:Y:S01]  /*1bb0*/  UMOV UR25, UR17 ;  /* 0x0000001100197c82 */ /* 0x000fe20008000000 */
[----:B------:R-:W-:Y:S01]  /*1bc0*/  QGMMA.64x16x32.F32.E4M3.E4M3 R56, gdesc[UR20], RZ, !UPT ;  /* 0x00200000143879f3 */ /* 0x000fe2000c7008ff */
[----:B------:R-:W-:-:S02]  /*1bd0*/  CS2R R116, SRZ ;  /* 0x0000000000747805 */ /* 0x000fc4000001ff00 */
[----:B------:R-:W-:Y:S02]  /*1be0*/  CS2R R118, SRZ ;  /* 0x0000000000767805 */ /* 0x000fe4000001ff00 */
[----:B------:R-:W-:Y:S01]  /*1bf0*/  CS2R R120, SRZ ;  /* 0x0000000000787805 */ /* 0x000fe2000001ff00 */
[----:B------:R-:W-:Y:S01]  /*1c00*/  QGMMA.64x16x32.F32.E4M3.E4M3 R80, gdesc[UR24], RZ, !UPT ;  /* 0x00200000185079f3 */ /* 0x000fe2000c7008ff */
[----:B------:R-:W-:Y:S01]  /*1c10*/  UMOV UR24, UR6 ;  /* 0x0000000600187c82 */ /* 0x000fe20008000000 */
[----:B------:R-:W-:Y:S01]  /*1c20*/  UMOV UR25, 0x40000040 ;  /* 0x4000004000197882 */ /* 0x000fe20000000000 */
[----:B------:R-:W-:Y:S01]  /*1c30*/  UMOV UR20, UR24 ;  /* 0x0000001800147c82 */ /* 0x000fe20008000000 */
[----:B------:R-:W-:Y:S01]  /*1c40*/  UMOV UR21, UR25 ;  /* 0x0000001900157c82 */ /* 0x000fe20008000000 */
[----:B------:R-:W-:Y:S01]  /*1c50*/  QGMMA.64x16x32.F32.E4M3.E4M3 R72, gdesc[UR24], RZ, !UPT ;  /* 0x00200000184879f3 */ /* 0x000fe2000c7008ff */
[----:B------:R-:W-:Y:S01]  /*1c60*/  UMOV UR16, UR24 ;  /* 0x0000001800107c82 */ /* 0x000fe20008000000 */
[----:B------:R-:W-:Y:S01]  /*1c70*/  UMOV UR17, UR25 ;  /* 0x0000001900117c82 */ /* 0x000fe20008000000 */
[----:B------:R-:W-:Y:S01]  /*1c80*/  UIADD3 UR24, UR8, 0x2, URZ ;  /* 0x0000000208187890 */ /* 0x000fe2000fffe03f */
[----:B------:R-:W-:Y:S01]  /*1c90*/  QGMMA.64x16x32.F32.E4M3.E4M3 R48, gdesc[UR20], RZ, !UPT ;  /* 0x00200000143079f3 */ /* 0x000fe2000c7008ff */
[----:B------:R-:W-:Y:S01]  /*1ca0*/  UIADD3 UR26, UR12, 0x2, URZ ;  /* 0x000000020c1a7890 */ /* 0x000fe2000fffe03f */
[----:B------:R-:W-:Y:S01]  /*1cb0*/  CS2R R122, SRZ ;  /* 0x00000000007a7805 */ /* 0x000fe2000001ff00 */
[----:B------:R-:W-:Y:S01]  /*1cc0*/  UIADD3 UR22, UR12, 0x82, URZ ;  /* 0x000000820c167890 */ /* 0x000fe2000fffe03f */
[----:B------:R-:W-:Y:S01]  /*1cd0*/  QGMMA.64x16x32.F32.E4M3.E4M3 R24, gdesc[UR16], RZ, !UPT ;  /* 0x00200000101879f3 */ /* 0x000fe2000c7008ff */
[----:B------:R-:W-:Y:S01]  /*1ce0*/  UIADD3 UR18, UR12, 0x102, URZ ;  /* 0x000001020c127890 */ /* 0x000fe2000fffe03f */
[----:B------:R-:W-:Y:S01]  /*1cf0*/  CS2R R124, SRZ ;  /* 0x00000000007c7805 */ /* 0x000fe2000001ff00 */
[----:B------:R-:W-:Y:S01]  /*1d00*/  UMOV UR25, 0x40000040 ;  /* 0x4000004000197882 */ /* 0x000fe20000000000 */
[----:B------:R-:W-:Y:S01]  /*1d10*/  UMOV UR27, 0x40000040 ;  /* 0x40000040001b7882 */ /* 0x000fe20000000000 */
[----:B------:R-:W-:Y:S01]  /*1d20*/  UMOV UR20, UR24 ;  /* 0x0000001800147c82 */ /* 0x000fe20008000000 */
[----:B------:R-:W-:Y:S01]  /*1d30*/  UMOV UR21, UR25 ;  /* 0x0000001900157c82 */ /* 0x000fe20008000000 */
[----:B------:R-:W-:Y:S01]  /*1d40*/  UMOV UR23, 0x40000040 ;  /* 0x4000004000177882 */ /* 0x000fe20000000000 */
[----:B------:R-:W-:Y:S01]  /*1d50*/  UMOV UR16, UR24 ;  /* 0x0000001800107c82 */ /* 0x000fe20008000000 */
[----:B------:R-:W-:Y:S01]  /*1d60*/  UMOV UR17, UR25 ;  /* 0x0000001900117c82 */ /* 0x000fe20008000000 */
[----:B------:R-:W-:Y:S01]  /*1d70*/  UMOV UR19, 0x40000040 ;  /* 0x4000004000137882 */ /* 0x000fe20000000000 */
[----:B------:R-:W-:Y:S01]  /*1d80*/  UMOV UR6, 0x4 ;  /* 0x0000000400067882 */ /* 0x000fe20000000000 */
[----:B------:R-:W-:-:S02]  /*1d90*/  CS2R R126, SRZ ;  /* 0x00000000007e7805 */ /* 0x000fc4000001ff00 */
[----:B------:R-:W-:Y:S02]  /*1da0*/  CS2R R132, SRZ ;  /* 0x0000000000847805 */ /* 0x000fe4000001ff00 */
[----:B------:R-:W-:Y:S02]  /*1db0*/  CS2R R130, SRZ ;  /* 0x0000000000827805 */ /* 0x000fe4000001ff00 */
[----:B------:R-:W-:Y:S02]  /*1dc0*/  CS2R R134, SRZ ;  /* 0x0000000000867805 */ /* 0x000fe4000001ff00 */
[----:B------:R-:W-:Y:S02]  /*1dd0*/  CS2R R138, SRZ ;  /* 0x00000000008a7805 */ /* 0x000fe4000001ff00 */
[----:B------:R-:W-:Y:S01]  /*1de0*/  CS2R R136, SRZ ;  /* 0x0000000000887805 */ /* 0x000fe2000001ff00 */
[----:B------:R-:W-:Y:S01]  /*1df0*/  QGMMA.64x16x32.F32.E4M3.E4M3 R88, gdesc[UR24], R88 ;  /* 0x00200000185879f3 */ /* 0x000fe20008700858 */
[----:B------:R-:W-:-:S02]  /*1e00*/  CS2R R144, SRZ ;  /* 0x0000000000907805 */ /* 0x000fc4000001ff00 */
[----:B------:R-:W-:Y:S02]  /*1e10*/  CS2R R140, SRZ ;  /* 0x00000000008c7805 */ /* 0x000fe4000001ff00 */
[----:B------:R-:W-:Y:S01]  /*1e20*/  CS2R R146, SRZ ;  /* 0x0000000000927805 */ /* 0x000fe2000001ff00 */
[----:B------:R-:W-:Y:S01]  /*1e30*/  QGMMA.64x16x32.F32.E4M3.E4M3 R64, gdesc[UR20], R64 ;  /* 0x00200000144079f3 */ /* 0x000fe20008700840 */
[----:B------:R-:W-:Y:S02]  /*1e40*/  CS2R R150, SRZ ;  /* 0x0000000000967805 */ /* 0x000fe4000001ff00 */
[----:B------:R-:W-:Y:S02]  /*1e50*/  CS2R R152, SRZ ;  /* 0x0000000000987805 */ /* 0x000fe4000001ff00 */
[----:B------:R-:W-:Y:S01]  /*1e60*/  CS2R R148, SRZ ;  /* 0x0000000000947805 */ /* 0x000fe2000001ff00 */
[----:B------:R-:W-:Y:S01]  /*1e70*/  QGMMA.64x16x32.F32.E4M3.E4M3 R40, gdesc[UR16], R40 ;  /* 0x00200000102879f3 */ /* 0x000fe20008700828 */
[----:B------:R-:W-:Y:S01]  /*1e80*/  UMOV UR16, UR7 ;  /* 0x0000000700107c82 */ /* 0x000fe20008000000 */
[----:B------:R-:W-:Y:S01]  /*1e90*/  UIADD3 UR7, UR8, 0x802, URZ ;  /* 0x0000080208077890 */ /* 0x000fe2000fffe03f */
[----:B------:R-:W-:Y:S01]  /*1ea0*/  CS2R R154, SRZ ;  /* 0x00000000009a7805 */ /* 0x000fe2000001ff00 */
[----:B------:R-:W-:Y:S01]  /*1eb0*/  UMOV UR17, 0x40000040 ;  /* 0x4000004000117882 */ /* 0x000fe20000000000 */
[----:B------:R-:W-:Y:S01]  /*1ec0*/  UMOV UR20, UR16 ;  /* 0x0000001000147c82 */ /* 0x000fe20008000000 */
[----:B------:R-:W-:Y:S01]  /*1ed0*/  UMOV UR21, UR17 ;  /* 0x0000001100157c82 */ /* 0x000fe20008000000 */
[----:B------:R-:W-:Y:S01]  /*1ee0*/  QGMMA.64x16x32.F32.E4M3.E4M3 R32, gdesc[UR16], R32 ;  /* 0x00200000102079f3 */ /* 0x000fe20008700820 */
[----:B------:R-:W-:Y:S01]  /*1ef0*/  UMOV UR24, UR16 ;  /* 0x0000001000187c82 */ /* 0x000fe20008000000 */
[----:B------:R-:W-:Y:S01]  /*1f00*/  UMOV UR25, UR17 ;  /* 0x0000001100197c82 */ /* 0x000fe20008000000 */
[----:B------:R-:W-:Y:S01]  /*1f10*/  CS2R R156, SRZ ;  /* 0x00000000009c7805 */ /* 0x000fe2000001ff00 */
[----:B------:R-:W-:Y:S01]  /*1f20*/  QGMMA.64x16x32.F32.E4M3.E4M3 R56, gdesc[UR20], R56 ;  /* 0x00200000143879f3 */ /* 0x000fe20008700838 */
[----:B------:R-:W-:-:S02]  /*1f30*/  CS2R R158, SRZ ;  /* 0x00000000009e7805 */ /* 0x000fc4000001ff00 */
[----:B------:R-:W-:Y:S01]  /*1f40*/  CS2R R160, SRZ ;  /* 0x0000000000a07805 */ /* 0x000fe2000001ff00 */
[----:B------:R-:W-:Y:S01]  /*1f50*/  IMAD.MOV.U32 R164, RZ, RZ, RZ ;  /* 0x000000ffffa47224 */ /* 0x000fe200078e00ff */
[----:B------:R-:W-:Y:S01]  /*1f60*/  QGMMA.64x16x32.F32.E4M3.E4M3 R80, gdesc[UR24], R80 ;  /* 0x00200000185079f3 */ /* 0x000fe20008700850 */
[----:B------:R-:W-:Y:S01]  /*1f70*/  UMOV UR24, UR7 ;  /* 0x0000000700187c82 */ /* 0x000fe20008000000 */
[----:B------:R-:W-:Y:S01]  /*1f80*/  UMOV UR25, 0x40000040 ;  /* 0x4000004000197882 */ /* 0x000fe20000000000 */
[----:B------:R-:W-:Y:S01]  /*1f90*/  UMOV UR20, UR24 ;  /* 0x0000001800147c82 */ /* 0x000fe20008000000 */
[----:B------:R-:W-:Y:S01]  /*1fa0*/  UMOV UR21, UR25 ;  /* 0x0000001900157c82 */ /* 0x000fe20008000000 */
[----:B------:R-:W-:Y:S01]  /*1fb0*/  QGMMA.64x16x32.F32.E4M3.E4M3 R72, gdesc[UR24], R72 ;  /* 0x00200000184879f3 */ /* 0x000fe20008700848 */
[----:B------:R-:W-:Y:S01]  /*1fc0*/  UMOV UR16, UR24 ;  /* 0x0000001800107c82 */ /* 0x000fe20008000000 */
[----:B------:R-:W-:Y:S01]  /*1fd0*/  UMOV UR17, UR25 ;  /* 0x0000001900117c82 */ /* 0x000fe20008000000 */
[----:B------:R-:W-:Y:S01]  /*1fe0*/  UIADD3 UR24, UR8, 0x4, URZ ;  /* 0x0000000408187890 */ /* 0x000fe2000fffe03f */
[----:B------:R-:W-:Y:S01]  /*1ff0*/  QGMMA.64x16x32.F32.E4M3.E4M3 R48, gdesc[UR20], R48 ;  /* 0x00200000143079f3 */ /* 0x000fe20008700830 */
[----:B------:R-:W-:Y:S01]  /*2000*/  UIADD3 UR26, UR12, 0x4, URZ ;  /* 0x000000040c1a7890 */ /* 0x000fe2000fffe03f */
[----:B------:R-:W-:Y:S01]  /*2010*/  CS2R R162, SRZ ;  /* 0x0000000000a27805 */ /* 0x000fe2000001ff00 */
[----:B------:R-:W-:Y:S01]  /*2020*/  UIADD3 UR22, UR12, 0x84, URZ ;  /* 0x000000840c167890 */ /* 0x000fe2000fffe03f */
[----:B------:R-:W-:Y:S01]  /*2030*/  QGMMA.64x16x32.F32.E4M3.E4M3 R24, gdesc[UR16], R24 ;  /* 0x00200000101879f3 */ /* 0x000fe20008700818 */
        /* <DEDUP_REMOVED lines=10> */
[----:B------:R-:W-:Y:S01]  /*20e0*/  UIADD3 UR7, UR8, 0x404, URZ ;  /* 0x0000040408077890 */ /* 0x000fe2000fffe03f */
[----:B------:R-:W-:Y:S01]  /*20f0*/  CS2R R128, SRZ ;  /* 0x0000000000807805 */ /* 0x000fe2000001ff00 */
[----:B------:R-:W-:Y:S01]  /*2100*/  IMAD.MOV.U32 R110, RZ, RZ, RZ ;  /* 0x000000ffff6e7224 */ /* 0x000fe200078e00ff */
[----:B------:R-:W-:Y:S01]  /*2110*/  CS2R R108, SRZ ;  /* 0x00000000006c7805 */ /* 0x000fe2000001ff00 */
[----:B------:R-:W-:Y:S04]  /*2120*/  QGMMA.64x16x32.F32.E4M3.E4M3 R88, gdesc[UR24], R88 ;  /* 0x00200000185879f3 */ /* 0x000fe80008700858 */
[----:B------:R-:W-:Y:S04]  /*2130*/  QGMMA.64x16x32.F32.E4M3.E4M3 R64, gdesc[UR20], R64 ;  /* 0x00200000144079f3 */ /* 0x000fe80008700840 */
[----:B------:R-:W-:Y:S01]  /*2140*/  QGMMA.64x16x32.F32.E4M3.E4M3 R40, gdesc[UR16], R40 ;  /* 0x00200000102879f3 */ /* 0x000fe20008700828 */
[----:B------:R-:W-:Y:S01]  /*2150*/  UMOV UR16, UR7 ;  /* 0x0000000700107c82 */ /* 0x000fe20008000000 */
[----:B------:R-:W-:Y:S01]  /*2160*/  UIADD3 UR7, UR8, 0x804, URZ ;  /* 0x0000080408077890 */ /* 0x000fe2000fffe03f */
[----:B------:R-:W-:Y:S01]  /*2170*/  UMOV UR17, 0x40000040 ;  /* 0x4000004000117882 */ /* 0x000fe20000000000 */
[----:B------:R-:W-:Y:S01]  /*2180*/  UMOV UR20, UR16 ;  /* 0x0000001000147c82 */ /* 0x000fe20008000000 */
[----:B------:R-:W-:Y:S01]  /*2190*/  UMOV UR21, UR17 ;  /* 0x0000001100157c82 */ /* 0x000fe20008000000 */
[----:B------:R-:W-:Y:S01]  /*21a0*/  QGMMA.64x16x32.F32.E4M3.E4M3 R32, gdesc[UR16], R32 ;  /* 0x00200000102079f3 */ /* 0x000fe20008700820 */
[----:B------:R-:W-:Y:S01]  /*21b0*/  UMOV UR24, UR16 ;  /* 0x0000001000187c82 */ /* 0x000fe20008000000 */
[----:B------:R-:W-:-:S02]  /*21c0*/  UMOV UR25, UR17 ;  /* 0x0000001100197c82 */ /* 0x000fc40008000000 */
[----:B------:R-:W-:Y:S04]  /*21d0*/  QGMMA.64x16x32.F32.E4M3.E4M3 R56, gdesc[UR20], R56 ;  /* 0x00200000143879f3 */ /* 0x000fe80008700838 */
        /* <DEDUP_REMOVED lines=10> */
[----:B------:R-:W-:-:S02]  /*2280*/  UIADD3 UR20, UR8, 0x6, URZ ;  /* 0x0000000608147890 */ /* 0x000fc4000fffe03f */
[----:B------:R-:W-:Y:S01]  /*2290*/  UIADD3 UR22, UR12, 0x6, URZ ;  /* 0x000000060c167890 */ /* 0x000fe2000fffe03f */
[----:B------:R-:W-:Y:S01]  /*22a0*/  QGMMA.64x16x32.F32.E4M3.E4M3 R24, gdesc[UR16], R24 ;  /* 0x00200000101879f3 */ /* 0x000fe20008700818 */
[----:B------:R-:W-:Y:S02]  /*22b0*/  UIADD3 UR18, UR12, 0x106, URZ ;  /* 0x000001060c127890 */ /* 0x000fe4000fffe03f */
[----:B------:R-:W-:Y:S01]  /*22c0*/  UIADD3 UR7, UR8, 0x406, URZ ;  /* 0x0000040608077890 */ /* 0x000fe2000fffe03f */
        /* <DEDUP_REMOVED lines=9> */
[----:B------:R-:W-:Y:S04]  /*2360*/  QGMMA.64x16x32.F32.E4M3.E4M3 R88, gdesc[UR20], R88 ;  /* 0x00200000145879f3 */ /* 0x000fe80008700858 */
[----:B------:R-:W-:Y:S04]  /*2370*/  QGMMA.64x16x32.F32.E4M3.E4M3 R64, gdesc[UR24], R64 ;  /* 0x00200000184079f3 */ /* 0x000fe80008700840 */
[----:B------:R-:W-:Y:S01]  /*2380*/  QGMMA.64x16x32.F32.E4M3.E4M3 R40, gdesc[UR16], R40 ;  /* 0x00200000102879f3 */ /* 0x000fe20008700828 */
[----:B------:R-:W-:Y:S01]  /*2390*/  UMOV UR16, UR7 ;  /* 0x0000000700107c82 */ /* 0x000fe20008000000 */
[----:B------:R-:W-:Y:S01]  /*23a0*/  ULDC UR7, c[0x0][0x50c] ;  /* 0x0001430000077ab9 */ /* 0x000fe20000000800 */
[----:B------:R-:W-:Y:S01]  /*23b0*/  UMOV UR17, 0x40000040 ;  /* 0x4000004000117882 */ /* 0x000fe20000000000 */
[----:B------:R-:W-:Y:S01]  /*23c0*/  UISETP.NE.AND UP0, UPT, UR7, 0x4, UPT ;  /* 0x000000040700788c */ /* 0x000fe2000bf05270 */
[----:B------:R-:W-:Y:S01]  /*23d0*/  UMOV UR24, UR16 ;  /* 0x0000001000187c82 */ /* 0x000fe20008000000 */
[----:B------:R-:W-:-:S02]  /*23e0*/  UMOV UR25, UR17 ;  /* 0x0000001100197c82 */ /* 0x000fc40008000000 */
[----:B------:R-:W-:Y:S01]  /*23f0*/  USEL UR7, URZ, 0x1, UP0 ;  /* 0x000000013f077887 */ /* 0x000fe20008000000 */
[----:B------:R-:W-:Y:S01]  /*2400*/  QGMMA.64x16x32.F32.E4M3.E4M3 R32, gdesc[UR16], R32 ;  /* 0x00200000102079f3 */ /* 0x000fe20008700820 */
[----:B------:R-:W-:Y:S01]  /*2410*/  UMOV UR20, UR16 ;  /* 0x0000001000147c82 */ /* 0x000fe20008000000 */
[----:B------:R-:W-:Y:S02]  /*2420*/  UMOV UR21, UR17 ;  /* 0x0000001100157c82 */ /* 0x000fe40008000000 */
[----:B------:R-:W-:Y:S01]  /*2430*/  QGMMA.64x16x32.F32.E4M3.E4M3 R56, gdesc[UR24], R56 ;  /* 0x00200000183879f3 */ /* 0x000fe20008700838 */
[----:B------:R-:W-:-:S03]  /*2440*/  ISETP.NE.AND P0, PT, RZ, UR7, PT ;  /* 0x00000007ff007c0c */ /* 0x000fc6000bf05270 */
[----:B------:R-:W-:Y:S01]  /*2450*/  QGMMA.64x16x32.F32.E4M3.E4M3 R80, gdesc[UR20], R80 ;  /* 0x00200000145079f3 */ /* 0x000fe20008700850 */
[----:B------:R-:W-:Y:S01]  /*2460*/  UMOV UR20, UR8 ;  /* 0x0000000800147c82 */ /* 0x000fe20008000000 */
[----:B------:R-:W-:Y:S01]  /*2470*/  UMOV UR21, 0x40000040 ;  /* 0x4000004000157882 */ /* 0x000fe20000000000 */
[----:B------:R-:W-:Y:S01]  /*2480*/  UMOV UR24, UR20 ;  /* 0x0000001400187c82 */ /* 0x000fe20008000000 */
[----:B------:R-:W-:Y:S01]  /*2490*/  UMOV UR25, UR21 ;  /* 0x0000001500197c82 */ /* 0x000fe20008000000 */
[----:B------:R-:W-:Y:S01]  /*24a0*/  QGMMA.64x16x32.F32.E4M3.E4M3 R72, gdesc[UR20], R72 ;  /* 0x00200000144879f3 */ /* 0x000fe20008700848 */
[----:B------:R-:W-:Y:S01]  /*24b0*/  UMOV UR16, UR20 ;  /* 0x0000001400107c82 */ /* 0x000fe20008000000 */
[----:B------:R-:W-:Y:S02]  /*24c0*/  UMOV UR17, UR21 ;  /* 0x0000001500117c82 */ /* 0x000fe40008000000 */
[----:B------:R-:W-:Y:S04]  /*24d0*/  QGMMA.64x16x32.F32.E4M3.E4M3 R48, gdesc[UR24], R48 ;  /* 0x00200000183079f3 */ /* 0x000fe80008700830 */
[----:B------:R-:W-:Y:S01]  /*24e0*/  QGMMA.64x16x32.F32.E4M3.E4M3 R24, gdesc[UR16], R24, gsb0 ;  /* 0x00200000101879f3 */ /* 0x000fe20008000818 */
[----:B------:R-:W-:Y:S05]  /*24f0*/  @!P0 BRA `(.L_x_22) ;  /* 0x0000000400288947 */ /* 0x000fea0003800000 */
[----:B------:R-:W-:Y:S02]  /*2500*/  WARPGROUP.DEPBAR.LE gsb0, 0x0 ;  /* 0x00008000000079c5 */ /* 0x000fe40000010000 */
[----:B------:R-:W-:-:S01]  /*2510*/  FADD R109, RZ, R88 ;  /* 0x00000058ff6d7221 */ /* 0x000fc20000000000 */
[----:B------:R-:W-:Y:S01]  /*2520*/  FADD R108, RZ, R89 ;  /* 0x00000059ff6c7221 */ /* 0x000fe20000000000 */
        /* <DEDUP_REMOVED lines=70> */
[----:B------:R-:W-:-:S06]  /*2990*/  UMOV UR6, URZ ;  /* 0x0000003f00067c82 */ /* 0x000fcc0008000000 */
.L_x_22:
[----:B------:R-:W-:-:S04]  /*29a0*/  UIADD3 UR12, UR5, 0x1, URZ ;  /* 0x00000001050c7890 */ /* 0x000fc8000fffe03f */
[----:B------:R-:W-:-:S04]  /*29b0*/  UISETP.NE.AND UP0, UPT, UR12, 0x4, UPT ;  /* 0x000000040c00788c */ /* 0x000fc8000bf05270 */
[----:B------:R-:W-:Y:S02]  /*29c0*/  USEL UR8, URZ, 0x1, UP0 ;  /* 0x000000013f087887 */ /* 0x000fe40008000000 */
[----:B------:R-:W-:Y:S02]  /*29d0*/  USEL UR12, UR12, URZ, UP0 ;  /* 0x0000003f0c0c7287 */ /* 0x000fe40008000000 */
[----:B------:R-:W-:-:S06]  /*29e0*/  ULOP3.LUT UR8, UR4, UR8, URZ, 0x3c, !UPT ;  /* 0x0000000804087292 */ /* 0x000fcc000f8e3c3f */
[----:B------:R-:W-:Y:S01]  /*29f0*/  IMAD.U32 R170, RZ, RZ, UR8 ;  /* 0x00000008ffaa7e24 */ /* 0x000fe2000f8e00ff */
[----:B------:R-:W-:-:S06]  /*2a00*/  UMOV UR8, 0x1 ;  /* 0x0000000100087882 */ /* 0x000fcc0000000000 */
.L_x_17:
[----:B------:R-:W-:-:S04]  /*2a10*/  UISETP.LT.AND UP0, UPT, UR9, 0x1, UPT ;  /* 0x000000010900788c */ /* 0x000fc8000bf01270 */
[----:B------:R-:W-:-:S04]  /*2a20*/  USEL UR13, UR9, 0x1, UP0 ;  /* 0x00000001090d7887 */ /* 0x000fc80008000000 */
[----:B------:R-:W-:-:S04]  /*2a30*/  UIADD3 UR13, UR9, -UR13, URZ ;  /* 0x8000000d090d7290 */ /* 0x000fc8000fffe03f */
[----:B------:R-:W-:-:S06]  /*2a40*/  UISETP.GE.AND UP0, UPT, UR13, 0x1, UPT ;  /* 0x000000010d00788c */ /* 0x000fcc000bf06270 */
[----:B------:R-:W-:-:S13]  /*2a50*/  PLOP3.LUT P0, PT, PT, PT, UP0, 0x80, 0x0 ;  /* 0x000000000000781c */ /* 0x000fda0003f0f008 */
[----:B------:R-:W-:Y:S05]  /*2a60*/  @!P0 BRA `(.L_x_23) ;  /* 0x0000001000488947 */ /* 0x000fea0003800000 */
[----:B------:R-:W-:Y:S02]  /*2a70*/  IMAD.U32 R167, RZ, RZ, UR5 ;  /* 0x00000005ffa77e24 */ /* 0x000fe4000f8e00ff */
[----:B------:R-:W-:Y:S01]  /*2a80*/  IMAD.U32 R166, RZ, RZ, UR13 ;  /* 0x0000000dffa67e24 */ /* 0x000fe2000f8e00ff */
[----:B------:R-:W-:-:S06]  /*2a90*/  ULDC UR13, c[0x0][0x50c] ;  /* 0x00014300000d7ab9 */ /* 0x000fcc0000000800 */
.L_x_31:
[----:B------:R-:W-:-:S13]  /*2aa0*/  ISETP.NE.AND P1, PT, R19, 0x3, PT ;  /* 0x000000031300780c */ /* 0x000fda0003f25270 */
[----:B------:R-:W-:Y:S05]  /*2ab0*/  @!P1 BRA `(.L_x_24) ;  /* 0x0000000000049947 */ /* 0x000fea0003800000 */
[----:B------:R-:W-:Y:S01]  /*2ac0*/  BPT.TRAP 0x1 ;  /* 0x000000040000795c */ /* 0x000fe20000300000 */
.L_x_24:
[----:B------:R-:W0:Y:S01]  /*2ad0*/  S2UR UR16, SR_CgaCtaId ;  /* 0x00000000001079c3 */ /* 0x000e220000008800 */
[----:B------:R-:W-:Y:S01]  /*2ae0*/  UMOV UR10, 0x400 ;  /* 0x00000400000a7882 */ /* 0x000fe20000000000 */
[----:B------:R-:W-:Y:S01]  /*2af0*/  SHF.L.U32 R168, R170, 0x1f, RZ ;  /* 0x0000001faaa87819 */ /* 0x000fe200000006ff */
[----:B0-----:R-:W-:-:S04]  /*2b00*/  ULEA UR10, UR16, UR10, 0x18 ;  /* 0x0000000a100a7291 */ /* 0x001fc8000f8ec03f */
[----:B------:R-:W-:-:S09]  /*2b10*/  ULEA UR16, UR12, UR10, 0x3 ;  /* 0x0000000a0c107291 */ /* 0x000fd2000f8e183f */
[----:B------:R0:W1:Y:S01]  /*2b20*/  SYNCS.PHASECHK.TRANS64.TRYWAIT P0, [UR16], R168 ;  /* 0x000000a8ff0075a7 */ /* 0x0000620008000150 */
[----:B------:R-:W-:Y:S05]  /*2b30*/  @!P1 BRA `(.L_x_25) ;  /* 0x0000000000049947 */ /* 0x000fea0003800000 */
[----:B------:R-:W-:Y:S01]  /*2b40*/  BPT.TRAP 0x1 ;  /* 0x000000040000795c */ /* 0x000fe20000300000 */
.L_x_25:
[----:B-1----:R-:W-:Y:S05]  /*2b50*/  @P0 BRA `(.L_x_26) ;  /* 0x0000000000080947 */ /* 0x002fea0003800000 */
[----:B------:R-:W1:Y:S02]  /*2b60*/  SYNCS.PHASECHK.TRANS64.TRYWAIT P0, [UR16], R168 ;  /* 0x000000a8ff0075a7 */ /* 0x000e640008000150 */
[----:B-1----:R-:W-:Y:S05]  /*2b70*/  @!P0 BRA `(.L_x_27) ;  /* 0x000000ac00a88947 */ /* 0x002fea0003800000 */
.L_x_26:
[----:B------:R-:W-:Y:S01]  /*2b80*/  UIADD3 UR16, UR10, 0x30100, URZ ;  /* 0x000301000a107890 */ /* 0x000fe2000fffe03f */
[----:B------:R-:W-:Y:S01]  /*2b90*/  WARPGROUP.ARRIVE ;  /* 0x00000000000079c5 */ /* 0x000fe20000000000 */
[----:B------:R-:W-:Y:S02]  /*2ba0*/  UISETP.NE.AND UP0, UPT, UR7, URZ, UPT ;  /* 0x0000003f0700728c */ /* 0x000fe4000bf05270 */
[----:B------:R-:W-:Y:S02]  /*2bb0*/  USHF.R.U32.HI UR16, URZ, 0x4, UR16 ;  /* 0x000000043f107899 */ /* 0x000fe40008011610 */
[----:B------:R-:W-:Y:S02]  /*2bc0*/  USEL UR8, UR8, URZ, !UP0 ;  /* 0x0000003f08087287 */ /* 0x000fe4000c000000 */
[----:B------:R-:W-:Y:S02]  /*2bd0*/  ULOP3.LUT UR16, UR16, 0x3fff, URZ, 0xc0, !UPT ;  /* 0x00003fff10107892 */ /* 0x000fe4000f8ec03f */
[----:B------:R-:W-:-:S02]  /*2be0*/  ULOP3.LUT UR7, UR11, 0x10000, URZ, 0xfc, !UPT ;  /* 0x000100000b077892 */ /* 0x000fc4000f8efc3f */
[----:B------:R-:W-:Y:S02]  /*2bf0*/  ULOP3.LUT UR16, UR16, 0x10000, URZ, 0xfc, !UPT ;  /* 0x0001000010107892 */ /* 0x000fe4000f8efc3f */
[----:B------:R-:W-:Y:S02]  /*2c00*/  UISETP.NE.U32.AND UP0, UPT, UR8, URZ, UPT ;  /* 0x0000003f0800728c */ /* 0x000fe4000bf05070 */
[----:B------:R-:W-:Y:S02]  /*2c10*/  UIMAD UR22, UR12, 0x180, UR16 ;  /* 0x000001800c1678a4 */ /* 0x000fe4000f8e0210 */
[----:B------:R-:W-:Y:S02]  /*2c20*/  UIMAD UR8, UR12, 0xc00, UR7 ;  /* 0x00000c000c0878a4 */ /* 0x000fe4000f8e0207 */
[----:B------:R-:W-:Y:S02]  /*2c30*/  UIADD3 UR18, UR22, 0x80, URZ ;  /* 0x0000008016127890 */ /* 0x000fe4000fffe03f */
[----:B------:R-:W-:-:S02]  /*2c40*/  UIADD3 UR26, UR22, 0x100, URZ ;  /* 0x00000100161a7890 */ /* 0x000fc4000fffe03f */
[----:B------:R-:W-:Y:S02]  /*2c50*/  UIADD3 UR7, UR8, 0x400, URZ ;  /* 0x0000040008077890 */ /* 0x000fe4000fffe03f */
[----:B------:R-:W-:Y:S01]  /*2c60*/  UMOV UR20, UR8 ;  /* 0x0000000800147c82 */ /* 0x000fe20008000000 */
[----:B------:R-:W-:Y:S01]  /*2c70*/  UMOV UR21, 0x40000040 ;  /* 0x4000004000157882 */ /* 0x000fe20000000000 */
[----:B------:R-:W-:Y:S01]  /*2c80*/  UMOV UR23, 0x40000040 ;  /* 0x4000004000177882 */ /* 0x000fe20000000000 */
[----:B------:R-:W-:Y:S01]  /*2c90*/  UMOV UR16, UR20 ;  /* 0x0000001400107c82 */ /* 0x000fe20008000000 */
[----:B------:R-:W-:Y:S01]  /*2ca0*/  UMOV UR17, UR21 ;  /* 0x0000001500117c82 */ /* 0x000fe20008000000 */
[----:B------:R-:W-:Y:S01]  /*2cb0*/  UMOV UR19, 0x40000040 ;  /* 0x4000004000137882 */ /* 0x000fe20000000000 */
[----:B------:R-:W-:Y:S01]  /*2cc0*/  QGMMA.64x16x32.F32.E4M3.E4M3 R88, gdesc[UR20], R88, UP0 ;  /* 0x00200000145879f3 */ /* 0x000fe2000bf00858 */
[----:B------:R-:W-:Y:S01]  /*2cd0*/  UMOV UR24, UR20 ;  /* 0x0000001400187c82 */ /* 0x000fe20008000000 */
[----:B------:R-:W-:Y:S01]  /*2ce0*/  UMOV UR25, UR21 ;  /* 0x0000001500197c82 */ /* 0x000fe20008000000 */
[----:B------:R-:W-:Y:S01]  /*2cf0*/  UMOV UR27, 0x40000040 ;  /* 0x40000040001b7882 */ /* 0x000fe20000000000 */
[----:B------:R-:W-:Y:S01]  /*2d00*/  QGMMA.64x16x32.F32.E4M3.E4M3 R64, gdesc[UR16], R64, UP0 ;  /* 0x00200000104079f3 */ /* 0x000fe2000bf00840 */
[----:B------:R-:W-:Y:S01]  /*2d10*/  UMOV UR30, UR22 ;  /* 0x00000016001e7c82 */ /* 0x000fe20008000000 */
[----:B------:R-:W-:Y:S01]  /*2d20*/  UMOV UR31, UR23 ;  /* 0x00000017001f7c82 */ /* 0x000fe20008000000 */
[----:B------:R-:W-:Y:S01]  /*2d30*/  UIADD3 UR6, UR6, 0x4, URZ ;  /* 0x0000000406067890 */ /* 0x000fe2000fffe03f */
[----:B------:R-:W-:Y:S01]  /*2d40*/  QGMMA.64x16x32.F32.E4M3.E4M3 R40, gdesc[UR24], R40, UP0 ;  /* 0x00200000182879f3 */ /* 0x000fe2000bf00828 */
[----:B------:R-:W-:Y:S01]  /*2d50*/  UMOV UR24, UR7 ;  /* 0x0000000700187c82 */ /* 0x000fe20008000000 */
[----:B------:R-:W-:Y:S01]  /*2d60*/  UIADD3 UR7, UR8, 0x800, URZ ;  /* 0x0000080008077890 */ /* 0x000fe2000fffe03f */
[----:B------:R-:W-:Y:S01]  /*2d70*/  UMOV UR25, 0x40000040 ;  /* 0x4000004000197882 */ /* 0x000fe20000000000 */
[----:B------:R-:W-:Y:S01]  /*2d80*/  UMOV UR16, UR24 ;  /* 0x0000001800107c82 */ /* 0x000fe20008000000 */
[----:B------:R-:W-:Y:S01]  /*2d90*/  UMOV UR17, UR25 ;  /* 0x0000001900117c82 */ /* 0x000fe20008000000 */
[----:B------:R-:W-:Y:S01]  /*2da0*/  QGMMA.64x16x32.F32.E4M3.E4M3 R32, gdesc[UR24], R32, UP0 ;  /* 0x00200000182079f3 */ /* 0x000fe2000bf00820 */
[----:B------:R-:W-:Y:S01]  /*2db0*/  UMOV UR28, UR24 ;  /* 0x00000018001c7c82 */ /* 0x000fe20008000000 */
[----:B------:R-:W-:-:S02]  /*2dc0*/  UMOV UR29, UR25 ;  /* 0x00000019001d7c82 */ /* 0x000fc40008000000 */
[----:B------:R-:W-:Y:S04]  /*2dd0*/  QGMMA.64x16x32.F32.E4M3.E4M3 R56, gdesc[UR16], R56, UP0 ;  /* 0x00200000103879f3 */ /* 0x000fe8000bf00838 */
[----:B------:R-:W-:Y:S01]  /*2de0*/  QGMMA.64x16x32.F32.E4M3.E4M3 R80, gdesc[UR28], R80, UP0 ;  /* 0x002000001c5079f3 */ /* 0x000fe2000bf00850 */
[----:B------:R-:W-:Y:S01]  /*2df0*/  UMOV UR30, UR22 ;  /* 0x00000016001e7c82 */ /* 0x000fe20008000000 */
[----:B------:R-:W-:Y:S01]  /*2e00*/  UMOV UR31, UR23 ;  /* 0x00000017001f7c82 */ /* 0x000fe20008000000 */
[----:B------:R-:W-:Y:S01]  /*2e10*/  UMOV UR28, UR7 ;  /* 0x00000007001c7c82 */ /* 0x000fe20008000000 */
[----:B------:R-:W-:Y:S01]  /*2e20*/  UMOV UR29, 0x40000040 ;  /* 0x40000040001d7882 */ /* 0x000fe20000000000 */
[----:B------:R-:W-:Y:S01]  /*2e30*/  UMOV UR16, UR28 ;  /* 0x0000001c00107c82 */ /* 0x000fe20008000000 */
[----:B------:R-:W-:Y:S01]  /*2e40*/  QGMMA.64x16x32.F32.E4M3.E4M3 R72, gdesc[UR28], R72, UP0 ;  /* 0x002000001c4879f3 */ /* 0x000fe2000bf00848 */
[----:B------:R-:W-:Y:S01]  /*2e50*/  UMOV UR17, UR29 ;  /* 0x0000001d00117c82 */ /* 0x000fe20008000000 */
[----:B------:R-:W-:Y:S01]  /*2e60*/  UMOV UR24, UR28 ;  /* 0x0000001c00187c82 */ /* 0x000fe20008000000 */
[----:B------:R-:W-:Y:S01]  /*2e70*/  UMOV UR25, UR29 ;  /* 0x0000001d00197c82 */ /* 0x000fe20008000000 */
[----:B------:R-:W-:Y:S01]  /*2e80*/  QGMMA.64x16x32.F32.E4M3.E4M3 R48, gdesc[UR16], R48, UP0 ;  /* 0x00200000103079f3 */ /* 0x000fe2000bf00830 */
[----:B------:R-:W-:-:S02]  /*2e90*/  UIADD3 UR18, UR22, 0x82, URZ ;  /* 0x0000008216127890 */ /* 0x000fc4000fffe03f */
[----:B------:R-:W-:Y:S01]  /*2ea0*/  UIADD3 UR30, UR22, 0x102, URZ ;  /* 0x00000102161e7890 */ /* 0x000fe2000fffe03f */
[----:B------:R-:W-:Y:S01]  /*2eb0*/  QGMMA.64x16x32.F32.E4M3.E4M3 R24, gdesc[UR24], R24, UP0 ;  /* 0x00200000181879f3 */ /* 0x000fe2000bf00818 */
[----:B------:R-:W-:Y:S02]  /*2ec0*/  UIADD3 UR24, UR8, 0x2, URZ ;  /* 0x0000000208187890 */ /* 0x000fe4000fffe03f */
        /* <DEDUP_REMOVED lines=10> */
[----:B------:R-:W-:Y:S01]  /*2f70*/  QGMMA.64x16x32.F32.E4M3.E4M3 R88, gdesc[UR24], R88 ;  /* 0x00200000185879f3 */ /* 0x000fe20008700858 */
[----:B------:R-:W-:Y:S01]  /*2f80*/  UMOV UR23, 0x40000040 ;  /* 0x4000004000177882 */ /* 0x000fe20000000000 */
[----:B------:R-:W-:-:S02]  /*2f90*/  UISETP.NE.AND UP0, UPT, UR6, UR13, UPT ;  /* 0x0000000d0600728c */ /* 0x000fc4000bf05270 */
        /* <DEDUP_REMOVED lines=16> */
[----:B------:R-:W-:Y:S01]  /*30a0*/  UIADD3 UR7, UR8, 0x404, URZ ;  /* 0x0000040408077890 */ /* 0x000fe2000fffe03f */
[----:B------:R-:W-:Y:S01]  /*30b0*/  QGMMA.64x16x32.F32.E4M3.E4M3 R72, gdesc[UR24], R72 ;  /* 0x00200000184879f3 */ /* 0x000fe20008700848 */
[----:B------:R-:W-:Y:S01]  /*30c0*/  UMOV UR26, UR30 ;  /* 0x0000001e001a7c82 */ /* 0x000fe20008000000 */
[----:B------:R-:W-:Y:S01]  /*30d0*/  UMOV UR27, UR31 ;  /* 0x0000001f001b7c82 */ /* 0x000fe20008000000 */
[----:B------:R-:W-:Y:S01]  /*30e0*/  UIADD3 UR30, UR22, 0x104, URZ ;  /* 0x00000104161e7890 */ /* 0x000fe2000fffe03f */
[----:B------:R-:W-:Y:S01]  /*30f0*/  QGMMA.64x16x32.F32.E4M3.E4M3 R48, gdesc[UR16], R48 ;  /* 0x00200000103079f3 */ /* 0x000fe20008700830 */
[----:B------:R-:W-:Y:S01]  /*3100*/  UIADD3 UR18, UR22, 0x84, URZ ;  /* 0x0000008416127890 */ /* 0x000fe2000fffe03f */
[----:B------:R-:W-:-:S02]  /*3110*/  UMOV UR19, 0x40000040 ;  /* 0x4000004000137882 */ /* 0x000fc40000000000 */
[----:B------:R-:W-:Y:S01]  /*3120*/  QGMMA.64x16x32.F32.E4M3.E4M3 R24, gdesc[UR24], R24 ;  /* 0x00200000181879f3 */ /* 0x000fe20008700818 */
[----:B------:R-:W-:Y:S02]  /*3130*/  UIADD3 UR24, UR8, 0x4, URZ ;  /* 0x0000000408187890 */ /* 0x000fe4000fffe03f */
[----:B------:R-:W-:Y:S01]  /*3140*/  UIADD3 UR26, UR22, 0x4, URZ ;  /* 0x00000004161a7890 */ /* 0x000fe2000fffe03f */
[----:B------:R-:W-:Y:S01]  /*3150*/  UMOV UR25, 0x40000040 ;  /* 0x4000004000197882 */ /* 0x000fe20000000000 */
[----:B------:R-:W-:Y:S01]  /*3160*/  UMOV UR27, 0x40000040 ;  /* 0x40000040001b7882 */ /* 0x000fe20000000000 */
[----:B------:R-:W-:Y:S02]  /*3170*/  UMOV UR17, UR25 ;  /* 0x0000001900117c82 */ /* 0x000fe40008000000 */
[----:B------:R-:W-:Y:S01]  /*3180*/  UMOV UR16, UR24 ;  /* 0x0000001800107c82 */ /* 0x000fe20008000000 */
[----:B------:R-:W-:Y:S01]  /*3190*/  UMOV UR28, UR24 ;  /* 0x00000018001c7c82 */ /* 0x000fe20008000000 */
[----:B------:R-:W-:Y:S01]  /*31a0*/  UMOV UR29, UR25 ;  /* 0x00000019001d7c82 */ /* 0x000fe20008000000 */
[----:B------:R-:W-:Y:S01]  /*31b0*/  UMOV UR31, 0x40000040 ;  /* 0x40000040001f7882 */ /* 0x000fe20000000000 */
        /* <DEDUP_REMOVED lines=10> */
[----:B------:R-:W-:Y:S01]  /*3260*/  UMOV UR25, UR29 ;  /* 0x0000001d00197c82 */ /* 0x000fe20008000000 */
[----:B------:R-:W-:Y:S01]  /*3270*/  UIADD3 UR28, UR8, 0x406, URZ ;  /* 0x00000406081c7890 */ /* 0x000fe2000fffe03f */
        /* <DEDUP_REMOVED lines=9> */
[----:B------:R-:W-:-:S02]  /*3310*/  UMOV UR27, UR31 ;  /* 0x0000001f001b7c82 */ /* 0x000fc40008000000 */
[----:B------:R-:W-:Y:S01]  /*3320*/  QGMMA.64x16x32.F32.E4M3.E4M3 R48, gdesc[UR16], R48 ;  /* 0x00200000103079f3 */ /* 0x000fe20008700830 */
[----:B------:R-:W-:Y:S02]  /*3330*/  UIADD3 UR16, UR8, 0x6, URZ ;  /* 0x0000000608107890 */ /* 0x000fe4000fffe03f */
[----:B------:R-:W-:Y:S01]  /*3340*/  UIADD3 UR18, UR22, 0x6, URZ ;  /* 0x0000000616127890 */ /* 0x000fe2000fffe03f */
[----:B------:R-:W-:Y:S01]  /*3350*/  QGMMA.64x16x32.F32.E4M3.E4M3 R24, gdesc[UR24], R24 ;  /* 0x00200000181879f3 */ /* 0x000fe20008700818 */
[----:B------:R-:W-:Y:S01]  /*3360*/  UIADD3 UR26, UR22, 0x106, URZ ;  /* 0x00000106161a7890 */ /* 0x000fe2000fffe03f */
[----:B------:R-:W-:Y:S01]  /*3370*/  UMOV UR17, 0x40000040 ;  /* 0x4000004000117882 */ /* 0x000fe20000000000 */
[----:B------:R-:W-:Y:S01]  /*3380*/  UMOV UR19, 0x40000040 ;  /* 0x4000004000137882 */ /* 0x000fe20000000000 */
[----:B------:R-:W-:Y:S01]  /*3390*/  UMOV UR20, UR16 ;  /* 0x0000001000147c82 */ /* 0x000fe20008000000 */
[----:B------:R-:W-:Y:S01]  /*33a0*/  UMOV UR21, UR17 ;  /* 0x0000001100157c82 */ /* 0x000fe20008000000 */
[----:B------:R-:W-:Y:S01]  /*33b0*/  UMOV UR22, UR7 ;  /* 0x0000000700167c82 */ /* 0x000fe20008000000 */
[----:B------:R-:W-:Y:S01]  /*33c0*/  UMOV UR24, UR16 ;  /* 0x0000001000187c82 */ /* 0x000fe20008000000 */
[----:B------:R-:W-:Y:S01]  /*33d0*/  UMOV UR25, UR17 ;  /* 0x0000001100197c82 */ /* 0x000fe20008000000 */
[----:B------:R-:W-:Y:S01]  /*33e0*/  UMOV UR27, 0x40000040 ;  /* 0x40000040001b7882 */ /* 0x000fe20000000000 */
[----:B------:R-:W-:-:S02]  /*33f0*/  UIADD3 UR8, UR8, 0x806, URZ ;  /* 0x0000080608087890 */ /* 0x000fc4000fffe03f */
[----:B------:R-:W-:Y:S01]  /*3400*/  USEL UR7, URZ, 0x1, UP0 ;  /* 0x000000013f077887 */ /* 0x000fe20008000000 */
[----:B------:R-:W-:Y:S04]  /*3410*/  QGMMA.64x16x32.F32.E4M3.E4M3 R88, gdesc[UR16], R88 ;  /* 0x00200000105879f3 */ /* 0x000fe80008700858 */
[----:B------:R-:W-:Y:S01]  /*3420*/  QGMMA.64x16x32.F32.E4M3.E4M3 R64, gdesc[UR20], R64 ;  /* 0x00200000144079f3 */ /* 0x000fe20008700840 */
[----:B------:R-:W-:-:S03]  /*3430*/  ISETP.NE.AND P0, PT, RZ, UR7, PT ;  /* 0x00000007ff007c0c */ /* 0x000fc6000bf05270 */
[----:B------:R-:W-:Y:S01]  /*3440*/  QGMMA.64x16x32.F32.E4M3.E4M3 R40, gdesc[UR24], R40 ;  /* 0x00200000182879f3 */ /* 0x000fe20008700828 */
[----:B------:R-:W-:Y:S01]  /*3450*/  UMOV UR24, UR28 ;  /* 0x0000001c00187c82 */ /* 0x000fe20008000000 */
[----:B------:R-:W-:Y:S01]  /*3460*/  UMOV UR25, 0x40000040 ;  /* 0x4000004000197882 */ /* 0x000fe20000000000 */
[----:B------:R-:W-:Y:S01]  /*3470*/  UMOV UR20, UR24 ;  /* 0x0000001800147c82 */ /* 0x000fe20008000000 */
[----:B------:R-:W-:Y:S01]  /*3480*/  UMOV UR21, UR25 ;  /* 0x0000001900157c82 */ /* 0x000fe20008000000 */
[----:B------:R-:W-:Y:S01]  /*3490*/  UMOV UR16, UR24 ;  /* 0x0000001800107c82 */ /* 0x000fe20008000000 */
[----:B------:R-:W-:Y:S01]  /*34a0*/  UMOV UR17, UR25 ;  /* 0x0000001900117c82 */ /* 0x000fe20008000000 */
[----:B------:R-:W-:Y:S04]  /*34b0*/  QGMMA.64x16x32.F32.E4M3.E4M3 R32, gdesc[UR24], R32 ;  /* 0x00200000182079f3 */ /* 0x000fe80008700820 */
        /* <DEDUP_REMOVED lines=8> */
[----:B------:R-:W-:-:S02]  /*3540*/  UMOV UR19, UR27 ;  /* 0x0000001b00137c82 */ /* 0x000fc40008000000 */
[----:B------:R-:W-:Y:S04]  /*3550*/  QGMMA.64x16x32.F32.E4M3.E4M3 R48, gdesc[UR20], R48 ;  /* 0x00200000143079f3 */ /* 0x000fe80008700830 */
[----:B------:R-:W-:Y:S03]  /*3560*/  QGMMA.64x16x32.F32.E4M3.E4M3 R24, gdesc[UR16], R24, gsb0 ;  /* 0x00200000101879f3 */ /* 0x000fe60008000818 */
[----:B------:R-:W-:Y:S02]  /*3570*/  WARPGROUP.DEPBAR.LE gsb0, 0x1 ;  /* 0x00008000000079c5 */ /* 0x000fe40000010100 */
[----:B------:R-:W-:Y:S05]  /*3580*/  @!P0 BRA `(.L_x_28) ;  /* 0x0000000400288947 */ /* 0x000fea0003800000 */
[----:B------:R-:W-:Y:S02]  /*3590*/  WARPGROUP.DEPBAR.LE gsb0, 0x0 ;  /* 0x00008000000079c5 */ /* 0x000fe40000010000 */
[----:B------:R-:W-:-:S01]  /*35a0*/  FADD R109, R88, R109 ;  /* 0x0000006d586d7221 */ /* 0x000fc20000000000 */
[----:B------:R-:W-:Y:S01]  /*35b0*/  FADD R108, R89, R108 ;  /* 0x0000006c596c7221 */ /* 0x000fe20000000000 */
        /* <DEDUP_REMOVED lines=70> */
[----:B------:R-:W-:-:S06]  /*3a20*/  UMOV UR6, URZ ;  /* 0x0000003f00067c82 */ /* 0x000fcc0008000000 */
.L_x_28:
[----:B------:R-:W-:Y:S05]  /*3a30*/  @!P1 BRA `(.L_x_29) ;  /* 0x0000000000049947 */ /* 0x000fea0003800000 */
[----:B------:R-:W-:Y:S01]  /*3a40*/  BPT.TRAP 0x1 ;  /* 0x000000040000795c */ /* 0x000fe20000300000 */
.L_x_29:
[----:B------:R-:W-:-:S13]  /*3a50*/  ISETP.NE.AND P0, PT, R8, RZ, PT ;  /* 0x000000ff0800720c */ /* 0x000fda0003f05270 */
[----:B01----:R-:W-:-:S05]  /*3a60*/  @P0 LEA R168, R167, UR10, 0x3 ;  /* 0x0000000aa7a80c11 */ /* 0x003fca000f8e18ff */
[----:B------:R-:W-:-:S05]  /*3a70*/  @P0 VIADD R168, R168, 0x20 ;  /* 0x00000020a8a80836 */ /* 0x000fca0000000000 */
[----:B------:R-:W-:-:S04]  /*3a80*/  @P0 PRMT R168, R9, 0x654, R168 ;  /* 0x0000065409a80816 */ /* 0x000fc800000000a8 */
[----:B------:R0:W-:Y:S01]  /*3a90*/  @P0 SYNCS.ARRIVE.TRANS64.RED.A1T0 RZ, [R168+URZ], RZ ;  /* 0x000000ffa8ff09a7 */ /* 0x0001e2000810043f */
[----:B------:R-:W-:-:S13]  /*3aa0*/  ISETP.GT.U32.AND P0, PT, R5, 0x1, PT ;  /* 0x000000010500780c */ /* 0x000fda0003f04070 */
[----:B0-----:R-:W-:Y:S05]  /*3ab0*/  @P0 BRA `(.L_x_30) ;  /* 0x0000000000040947 */ /* 0x001fea0003800000 */
[----:B------:R-:W-:Y:S01]  /*3ac0*/  BPT.TRAP 0x1 ;  /* 0x000000040000795c */ /* 0x000fe20000300000 */
.L_x_30:
[----:B------:R-:W-:Y:S01]  /*3ad0*/  UIADD3 UR12, UR12, 0x1, URZ ;  /* 0x000000010c0c7890 */ /* 0x000fe2000fffe03f */
[C---:B------:R-:W-:Y:S01]  /*3ae0*/  ISETP.GT.AND P1, PT, R166.reuse, 0x1, PT ;  /* 0x00000001a600780c */ /* 0x040fe20003f24270 */
[----:B------:R-:W-:Y:S02]  /*3af0*/  VIADD R167, R167, 0x1 ;  /* 0x00000001a7a77836 */ /* 0x000fe40000000000 */
[----:B------:R-:W-:Y:S01]  /*3b00*/  UISETP.NE.AND UP0, UPT, UR12, 0x4, UPT ;  /* 0x000000040c00788c */ /* 0x000fe2000bf05270 */
[----:B------:R-:W-:Y:S02]  /*3b10*/  VIADD R166, R166, 0xffffffff ;  /* 0xffffffffa6a67836 */ /* 0x000fe40000000000 */
[C---:B------:R-:W-:Y:S01]  /*3b20*/  ISETP.NE.AND P0, PT, R167.reuse, 0x4, PT ;  /* 0x00000004a700780c */ /* 0x040fe20003f05270 */
[----:B------:R-:W-:Y:S02]  /*3b30*/  USEL UR8, URZ, 0x1, UP0 ;  /* 0x000000013f087887 */ /* 0x000fe40008000000 */
[----:B------:R-:W-:Y:S01]  /*3b40*/  USEL UR12, UR12, URZ, UP0 ;  /* 0x0000003f0c0c7287 */ /* 0x000fe20008000000 */
[----:B------:R-:W-:-:S03]  /*3b50*/  SEL R167, R167, RZ, P0 ;  /* 0x000000ffa7a77207 */ /* 0x000fc60000000000 */
[----:B------:R-:W-:Y:S01]  /*3b60*/  LOP3.LUT R170, R170, UR8, RZ, 0x3c, !PT ;  /* 0x00000008aaaa7c12 */ /* 0x000fe2000f8e3cff */
[----:B------:R-:W-:Y:S01]  /*3b70*/  UMOV UR8, 0x1 ;  /* 0x0000000100087882 */ /* 0x000fe20000000000 */
[----:B------:R-:W-:Y:S06]  /*3b80*/  @P1 BRA `(.L_x_31) ;  /* 0xffffffec00c41947 */ /* 0x000fec000383ffff */
.L_x_23:
[----:B------:R-:W-:Y:S01]  /*3b90*/  UISETP.NE.AND UP0, UPT, UR6, URZ, UPT ;  /* 0x0000003f0600728c */ /* 0x000fe2000bf05270 */
[----:B------:R-:W0:Y:S03]  /*3ba0*/  LDC R166, c[0x0][0x28c] ;  /* 0x0000a300ffa67b82 */ /* 0x000e260000000800 */
[----:B------:R-:W-:-:S06]  /*3bb0*/  USEL UR6, URZ, 0x1, !UP0 ;  /* 0x000000013f067887 */ /* 0x000fcc000c000000 */
[----:B------:R-:W-:Y:S02]  /*3bc0*/  ISETP.NE.AND P0, PT, RZ, UR6, PT ;  /* 0x00000006ff007c0c */ /* 0x000fe4000bf05270 */
[----:B0-----:R-:W-:-:S11]  /*3bd0*/  ISETP.GE.AND P1, PT, R166, 0x1, PT ;  /* 0x00000001a600780c */ /* 0x001fd60003f26270 */
[----:B------:R-:W-:Y:S05]  /*3be0*/  @!P0 BRA `(.L_x_32) ;  /* 0x0000000400248947 */ /* 0x000fea0003800000 */
[----:B------:R-:W-:Y:S02]  /*3bf0*/  WARPGROUP.DEPBAR.LE gsb0, 0x0 ;  /* 0x00008000000079c5 */ /* 0x000fe40000010000 */
[----:B------:R-:W-:Y:S01]  /*3c00*/  FADD R109, R88, R109 ;  /* 0x0000006d586d7221 */ /* 0x000fe20000000000 */
        /* <DEDUP_REMOVED lines=70> */
[----:B------:R-:W-:-:S07]  /*4070*/  FADD R20, R20, R31 ;  /* 0x0000001f14147221 */ /* 0x000fce0000000000 */
.L_x_32:
[----:B------:R-:W-:Y:S02]  /*4080*/  WARPGROUP.DEPBAR.LE gsb0, 0x0 ;  /* 0x00008000000079c5 */ /* 0x000fe40000010000 */
[----:B------:R-:W-:Y:S05]  /*4090*/  @!P1 BRA `(.L_x_33) ;  /* 0x0000000000489947 */ /* 0x000fea0003800000 */
[----:B------:R-:W-:-:S13]  /*40a0*/  ISETP.NE.AND P0, PT, R19, 0x3, PT ;  /* 0x000000031300780c */ /* 0x000fda0003f05270 */
[----:B------:R-:W-:Y:S05]  /*40b0*/  @!P0 BRA `(.L_x_34) ;  /* 0x0000000000048947 */ /* 0x000fea0003800000 */
[----:B------:R-:W-:Y:S01]  /*40c0*/  BPT.TRAP 0x1 ;  /* 0x000000040000795c */ /* 0x000fe20000300000 */
.L_x_34:
[----:B------:R-:W-:Y:S01]  /*40d0*/  ISETP.NE.AND P0, PT, R8, RZ, PT ;  /* 0x000000ff0800720c */ /* 0x000fe20003f05270 */
[----:B------:R-:W-:Y:S01]  /*40e0*/  UISETP.LT.AND UP1, UPT, UR9, 0x1, UPT ;  /* 0x000000010900788c */ /* 0x000fe2000bf21270 */
[----:B------:R-:W-:-:S11]  /*40f0*/  IMAD.U32 R25, RZ, RZ, UR10 ;  /* 0x0000000aff197e24 */ /* 0x000fd6000f8e00ff */
[----:B------:R-:W-:-:S05]  /*4100*/  VOTEU.ANY UP0, P0 ;  /* 0x00000000003f7886 */ /* 0x000fca0000000100 */
[----:B------:R-:W-:-:S04]  /*4110*/  @UP0 USEL UR6, UR9, 0x1, UP1 ;  /* 0x0000000109060887 */ /* 0x000fc80008800000 */
[----:B------:R-:W-:-:S06]  /*4120*/  @UP0 UIADD3 UR6, UR5, UR9, -UR6 ;  /* 0x0000000905060290 */ /* 0x000fcc000fffe806 */
[----:B------:R-:W-:-:S04]  /*4130*/  IMAD.U32 R24, RZ, RZ, UR6 ;  /* 0x00000006ff187e24 */ /* 0x000fc8000f8e00ff */
[----:B------:R-:W-:-:S05]  /*4140*/  @P0 IMAD.SHL.U32 R24, R24, 0x8, RZ ;  /* 0x0000000818180824 */ /* 0x000fca00078e00ff */
[----:B------:R-:W-:-:S04]  /*4150*/  @P0 LOP3.LUT R24, R24, 0x18, RZ, 0xc0, !PT ;  /* 0x0000001818180812 */ /* 0x000fc800078ec0ff */
[----:B------:R-:W-:-:S04]  /*4160*/  @P0 IADD3 R24, R25, 0x20, R24 ;  /* 0x0000002019180810 */ /* 0x000fc80007ffe018 */
[----:B------:R-:W-:-:S04]  /*4170*/  @P0 PRMT R24, R9, 0x654, R24 ;  /* 0x0000065409180816 */ /* 0x000fc80000000018 */
[----:B------:R0:W-:Y:S01]  /*4180*/  @P0 SYNCS.ARRIVE.TRANS64.RED.A1T0 RZ, [R24+URZ], RZ ;  /* 0x000000ff18ff09a7 */ /* 0x0001e2000810043f */
[----:B------:R-:W-:-:S13]  /*4190*/  ISETP.GT.U32.AND P0, PT, R5, 0x1, PT ;  /* 0x000000010500780c */ /* 0x000fda0003f04070 */
[----:B0-----:R-:W-:Y:S05]  /*41a0*/  @P0 BRA `(.L_x_33) ;  /* 0x0000000000040947 */ /* 0x001fea0003800000 */
[----:B------:R-:W-:Y:S01]  /*41b0*/  BPT.TRAP 0x1 ;  /* 0x000000040000795c */ /* 0x000fe20000300000 */
.L_x_33:
[----:B------:R-:W0:Y:S01]  /*41c0*/  LDC R32, c[0x0][0x288] ;  /* 0x0000a200ff207b82 */ /* 0x000e220000000800 */
[--C-:B------:R-:W-:Y:S01]  /*41d0*/  SHF.R.U32.HI R26, RZ, 0x7, R4.reuse ;  /* 0x00000007ff1a7819 */ /* 0x100fe20000011604 */
[----:B------:R-:W-:Y:S01]  /*41e0*/  IMAD R165, R165, 0x30, RZ ;  /* 0x00000030a5a57824 */ /* 0x000fe200078e02ff */
[----:B------:R-:W-:Y:S01]  /*41f0*/  SHF.R.U32.HI R24, RZ, 0x2, R4 ;  /* 0x00000002ff187819 */ /* 0x000fe20000011604 */
[----:B------:R-:W-:Y:S01]  /*4200*/  IMAD.SHL.U32 R90, R4, 0x2, RZ ;  /* 0x00000002045a7824 */ /* 0x000fe200078e00ff */
[----:B------:R-:W-:Y:S01]  /*4210*/  LOP3.LUT R26, R26, 0x1, RZ, 0xc0, !PT ;  /* 0x000000011a1a7812 */ /* 0x000fe200078ec0ff */
[----:B------:R-:W-:Y:S01]  /*4220*/  ULDC.64 UR6, c[0x0][0x5d0] ;  /* 0x0001740000067ab9 */ /* 0x000fe20000000a00 */
[----:B------:R-:W-:Y:S01]  /*4230*/  LOP3.LUT R25, R4, 0x60, RZ, 0xc0, !PT ;  /* 0x0000006004197812 */ /* 0x000fe200078ec0ff */
[----:B------:R-:W-:Y:S01]  /*4240*/  ULDC.64 UR10, c[0x0][0x5c8] ;  /* 0x00017200000a7ab9 */ /* 0x000fe20000000a00 */
[----:B------:R-:W-:Y:S01]  /*4250*/  LOP3.LUT R24, R24, 0x7, RZ, 0xc0, !PT ;  /* 0x0000000718187812 */ /* 0x000fe200078ec0ff */
[----:B------:R-:W-:Y:S01]  /*4260*/  IMAD.SHL.U32 R27, R26, 0x40, RZ ;  /* 0x000000401a1b7824 */ /* 0x000fe200078e00ff */
[----:B------:R-:W-:Y:S01]  /*4270*/  SHF.R.U32.HI R29, RZ, 0x1, R25 ;  /* 0x00000001ff1d7819 */ /* 0x000fe20000011619 */
[----:B------:R-:W-:Y:S01]  /*4280*/  IMAD.MOV.U32 R168, RZ, RZ, -0x1 ;  /* 0xffffffffffa87424 */ /* 0x000fe200078e00ff */
[----:B------:R-:W-:-:S02]  /*4290*/  LOP3.LUT R90, R165, 0x6, R90, 0xf8, !PT ;  /* 0x00000006a55a7812 */ /* 0x000fc400078ef85a */
[----:B------:R-:W-:Y:S02]  /*42a0*/  LOP3.LUT R28, R4, 0x3, RZ, 0xc0, !PT ;  /* 0x00000003041c7812 */ /* 0x000fe400078ec0ff */
[--C-:B------:R-:W-:Y:S02]  /*42b0*/  LOP3.LUT R27, R27, 0x40, R24.reuse, 0xe2, !PT ;  /* 0x000000401b1b7812 */ /* 0x100fe400078ee218 */
[----:B------:R-:W-:Y:S01]  /*42c0*/  IADD3 R31, RZ, -R29, -R24 ;  /* 0x8000001dff1f7210 */ /* 0x000fe20007ffe818 */
[C---:B------:R-:W-:Y:S01]  /*42d0*/  IMAD.WIDE R24, R7.reuse, 0x180, RZ ;  /* 0x0000018007187825 */ /* 0x040fe200078e02ff */
[----:B------:R-:W-:Y:S02]  /*42e0*/  SHF.R.S32.HI R93, RZ, 0x1f, R6 ;  /* 0x0000001fff5d7819 */ /* 0x000fe40000011406 */
[----:B------:R-:W-:Y:S01]  /*42f0*/  SHF.R.S32.HI R91, RZ, 0x1f, R90 ;  /* 0x0000001fff5b7819 */ /* 0x000fe2000001145a */
[----:B0-----:R-:W-:Y:S01]  /*4300*/  IMAD R30, R28, -0x2, R32 ;  /* 0xfffffffe1c1e7824 */ /* 0x001fe200078e0220 */
[----:B------:R-:W-:Y:S01]  /*4310*/  LOP3.LUT R92, R24, R27, R29, 0xfe, !PT ;  /* 0x0000001b185c7212 */ /* 0x000fe200078efe1d */
[----:B------:R-:W-:Y:S01]  /*4320*/  IMAD R28, R7, 0x180, RZ ;  /* 0x00000180071c7824 */ /* 0x000fe200078e02ff */
[----:B------:R-:W-:Y:S01]  /*4330*/  ISETP.GE.AND P0, PT, R165, R32, PT ;  /* 0x00000020a500720c */ /* 0x000fe20003f06270 */
[----:B------:R-:W-:-:S02]  /*4340*/  IMAD R31, R26, -0x40, R31 ;  /* 0xffffffc01a1f7824 */ /* 0x000fc400078e021f */
[----:B------:R-:W-:Y:S02]  /*4350*/  IMAD R33, R93, UR6, RZ ;  /* 0x000000065d217c24 */ /* 0x000fe4000f8e02ff */
[----:B------:R-:W-:Y:S01]  /*4360*/  IMAD.WIDE.U32 R26, R6, UR6, R90 ;  /* 0x00000006061a7c25 */ /* 0x000fe2000f8e005a */
[----:B------:R-:W-:Y:S02]  /*4370*/  ULDC UR6, c[0x0][0x284] ;  /* 0x0000a10000067ab9 */ /* 0x000fe40000000800 */
[----:B------:R-:W-:Y:S01]  /*4380*/  ISETP.GE.OR P0, PT, R28, UR6, P0 ;  /* 0x000000061c007c0c */ /* 0x000fe20008706670 */
[----:B------:R-:W-:Y:S01]  /*4390*/  IMAD R33, R6, UR7, R33 ;  /* 0x0000000706217c24 */ /* 0x000fe2000f8e0221 */
[----:B------:R-:W-:Y:S01]  /*43a0*/  IADD3 R169, -R28, UR6, R31 ;  /* 0x000000061ca97c10 */ /* 0x000fe2000fffe11f */
[----:B------:R-:W-:Y:S02]  /*43b0*/  IMAD R7, R25, UR10, RZ ;  /* 0x0000000a19077c24 */ /* 0x000fe4000f8e02ff */
[----:B------:R-:W-:-:S02]  /*43c0*/  IMAD.IADD R27, R27, 0x1, R33 ;  /* 0x000000011b1b7824 */ /* 0x000fc400078e0221 */
[C---:B------:R-:W-:Y:S02]  /*43d0*/  IMAD R7, R92.reuse, UR11, R7 ;  /* 0x0000000b5c077c24 */ /* 0x040fe4000f8e0207 */
[----:B------:R-:W-:-:S04]  /*43e0*/  IMAD.WIDE.U32 R26, R92, UR10, R26 ;  /* 0x0000000a5c1a7c25 */ /* 0x000fc8000f8e001a */
[----:B------:R-:W-:Y:S01]  /*43f0*/  IMAD.IADD R165, R30, 0x1, -R165 ;  /* 0x000000011ea57824 */ /* 0x000fe200078e0aa5 */
[----:B------:R-:W-:Y:S06]  /*4400*/  @P0 BRA `(.L_x_35) ;  /* 0x0000007800300947 */ /* 0x000fec0003800000 */
[----:B---3-5:R-:W-:Y:S01]  /*4410*/  FSETP.NEU.AND P0, PT, R12, RZ, PT ;  /* 0x000000ff0c00720b */ /* 0x028fe20003f0d000 */
[----:B------:R-:W-:Y:S01]  /*4420*/  BSSY B0, `(.L_x_35) ;  /* 0x000078a000007945 */ /* 0x000fe20003800000 */
[----:B------:R-:W-:-:S11]  /*4430*/  IMAD.IADD R170, R27, 0x1, R7 ;  /* 0x000000011baa7824 */ /* 0x000fd600078e0207 */
[----:B------:R-:W-:Y:S05]  /*4440*/  @!P0 BRA `(.L_x_36) ;  /* 0x0000004800948947 */ /* 0x000fea0003800000 */
[----:B------:R-:W-:Y:S01]  /*4450*/  ISETP.GE.AND P0, PT, R169, 0x9, PT ;  /* 0x00000009a900780c */ /* 0x000fe20003f06270 */
[----:B------:R-:W-:Y:S01]  /*4460*/  ULDC.64 UR6, c[0x0][0x5b8] ;  /* 0x00016e0000067ab9 */ /* 0x000fe20000000a00 */
[----:B------:R-:W-:Y:S01]  /*4470*/  LOP3.LUT R10, R10, 0xffff7fff, RZ, 0xc0, !PT ;  /* 0xffff7fff0a0a7812 */ /* 0x000fe200078ec0ff */
[----:B------:R-:W-:Y:S01]  /*4480*/  IMAD R93, R93, UR6, RZ ;  /* 0x000000065d5d7c24 */ /* 0x000fe2000f8e02ff */
[C---:B------:R-:W-:Y:S01]  /*4490*/  ISETP.LT.OR P5, PT, R165.reuse, 0x1, !P0 ;  /* 0x00000001a500780c */ /* 0x040fe200047a1670 */
[C---:B------:R-:W-:Y:S01]  /*44a0*/  IMAD.WIDE.U32 R90, R6.reuse, UR6, R90 ;  /* 0x00000006065a7c25 */ /* 0x040fe2000f8e005a */
[C---:B------:R-:W-:Y:S01]  /*44b0*/  ISETP.LT.OR P4, PT, R165.reuse, 0x2, !P0 ;  /* 0x00000002a500780c */ /* 0x040fe20004781670 */
[----:B------:R-:W-:Y:S01]  /*44c0*/  ULDC.64 UR10, c[0x0][0x5a8] ;  /* 0x00016a00000a7ab9 */ /* 0x000fe20000000a00 */
[----:B------:R-:W-:Y:S01]  /*44d0*/  ISETP.LT.OR P3, PT, R165, 0x9, !P0 ;  /* 0x00000009a500780c */ /* 0x000fe20004761670 */
[----:B------:R-:W-:Y:S01]  /*44e0*/  IMAD R93, R6, UR7, R93 ;  /* 0x00000007065d7c24 */ /* 0x000fe2000f8e025d */
[----:B------:R-:W-:Y:S01]  /*44f0*/  LOP3.LUT R111, R111, 0xfffeffff, RZ, 0xc0, !PT ;  /* 0xfffeffff6f6f7812 */ /* 0x000fe200078ec0ff */
[----:B------:R-:W-:Y:S01]  /*4500*/  IMAD.MOV.U32 R6, RZ, RZ, R90 ;  /* 0x000000ffff067224 */ /* 0x000fe200078e005a */
[----:B------:R-:W-:Y:S01]  /*4510*/  ULDC.64 UR6, c[0x0][0x5b0] ;  /* 0x00016c0000067ab9 */ /* 0x000fe20000000a00 */
[----:B------:R-:W-:-:S02]  /*4520*/  IMAD.IADD R7, R91, 0x1, R93 ;  /* 0x000000015b077824 */ /* 0x000fc400078e025d */
[----:B------:R-:W-:Y:S02]  /*4530*/  IMAD R91, R25, UR6, RZ ;  /* 0x00000006195b7c24 */ /* 0x000fe4000f8e02ff */
[----:B------:R-:W0:Y:S01]  /*4540*/  @!P5 LDC.64 R70, c[0x0][0x5c0] ;  /* 0x00017000ff46db82 */ /* 0x000e220000000a00 */
[----:B------:R-:W-:Y:S01]  /*4550*/  @P5 LOP3.LUT R111, R111, 0x10000, RZ, 0xfc, !PT ;  /* 0x000100006f6f5812 */ /* 0x000fe200078efcff */
[----:B------:R-:W-:Y:S02]  /*4560*/  IMAD R91, R92, UR7, R91 ;  /* 0x000000075c5b7c24 */ /* 0x000fe4000f8e025b */
[----:B------:R-:W-:Y:S02]  /*4570*/  @P3 LOP3.LUT R10, R10, 0x8000, RZ, 0xfc, !PT ;  /* 0x000080000a0a3812 */ /* 0x000fe400078efcff */
[----:B------:R-:W-:Y:S02]  /*4580*/  LOP3.LUT R111, R111, 0xffff7fff, RZ, 0xc0, !PT ;  /* 0xffff7fff6f6f7812 */ /* 0x000fe400078ec0ff */
[----:B------:R-:W1:Y:S01]  /*4590*/  @!P4 LDC.64 R30, c[0x0][0x5c0] ;  /* 0x00017000ff1ecb82 */ /* 0x000e620000000a00 */
[----:B------:R-:W-:-:S02]  /*45a0*/  LOP3.LUT R10, R10, 0xffffbfff, RZ, 0xc0, !PT ;  /* 0xffffbfff0a0a7812 */ /* 0x000fc400078ec0ff */
[----:B------:R-:W-:-:S04]  /*45b0*/  @P4 LOP3.LUT R111, R111, 0x8000, RZ, 0xfc, !PT ;  /* 0x000080006f6f4812 */ /* 0x000fc800078efcff */
[----:B------:R-:W-:Y:S01]  /*45c0*/  LOP3.LUT R111, R111, 0x7fffffff, RZ, 0xc0, !PT ;  /* 0x7fffffff6f6f7812 */ /* 0x000fe200078ec0ff */
[----:B------:R-:W3:Y:S01]  /*45d0*/  @!P3 LDC.64 R40, c[0x0][0x5c0] ;  /* 0x00017000ff28bb82 */ /* 0x000ee20000000a00 */
[----:B0-----:R-:W-:-:S04]  /*45e0*/  @!P5 IADD3 R70, P1, P2, R26, R70, R17 ;  /* 0x000000461a46d210 */ /* 0x001fc80007a3e011 */
[----:B------:R-:W-:Y:S02]  /*45f0*/  @!P5 IADD3.X R71, R170, R71, R13, P1, P2 ;  /* 0x00000047aa47d210 */ /* 0x000fe40000fe440d */
[----:B-1----:R-:W-:-:S04]  /*4600*/  @!P4 IADD3 R30, P1, P2, R26, R30, R17 ;  /* 0x0000001e1a1ec210 */ /* 0x002fc80007a3e011 */
[----:B------:R-:W-:Y:S02]  /*4610*/  @!P4 IADD3.X R31, R170, R31, R13, P1, P2 ;  /* 0x0000001faa1fc210 */ /* 0x000fe40000fe440d */
[----:B------:R-:W-:Y:S02]  /*4620*/  ISETP.GE.AND P4, PT, R169, 0x81, PT ;  /* 0x00000081a900780c */ /* 0x000fe40003f86270 */
[----:B---3--:R-:W-:-:S04]  /*4630*/  @!P3 IADD3 R40, P1, P2, R26, R40, R17 ;  /* 0x000000281a28b210 */ /* 0x008fc80007a3e011 */
[----:B------:R-:W-:Y:S02]  /*4640*/  @!P3 IADD3.X R41, R170, R41, R13, P1, P2 ;  /* 0x00000029aa29b210 */ /* 0x000fe40000fe440d */
[----:B------:R-:W-:-:S13]  /*4650*/  ISETP.LT.OR P3, PT, R165, 0xa, !P0 ;  /* 0x0000000aa500780c */ /* 0x000fda0004761670 */
[----:B------:R-:W0:Y:S01]  /*4660*/  @!P3 LDC.64 R38, c[0x0][0x5c0] ;  /* 0x00017000ff26bb82 */ /* 0x000e220000000a00 */
[----:B------:R-:W-:-:S04]  /*4670*/  @P3 LOP3.LUT R10, R10, 0x4000, RZ, 0xfc, !PT ;  /* 0x000040000a0a3812 */ /* 0x000fc800078efcff */
[----:B------:R-:W-:Y:S02]  /*4680*/  LOP3.LUT R10, R10, 0xffffdfff, RZ, 0xc0, !PT ;  /* 0xffffdfff0a0a7812 */ /* 0x000fe400078ec0ff */
[----:B0-----:R-:W-:-:S04]  /*4690*/  @!P3 IADD3 R38, P1, P2, R26, R38, R17 ;  /* 0x000000261a26b210 */ /* 0x001fc80007a3e011 */
        /* <DEDUP_REMOVED lines=25> */
[----:B------:R-:W-:-:S04]  /*4830*/  ISETP.GE.AND P1, PT, R169, 0x101, PT ;  /* 0x00000101a900780c */ /* 0x000fc80003f26270 */
[----:B------:R-:W-:Y:S02]  /*4840*/  ISETP.LT.OR P5, PT, R165, 0x1, !P1 ;  /* 0x00000001a500780c */ /* 0x000fe40004fa1670 */
[----:B------:R-:W-:-:S11]  /*4850*/  P2R R171, PR, RZ, 0x2 ;  /* 0x00000002ffab7803 */ /* 0x000fd60000000000 */
        /* <DEDUP_REMOVED lines=55> */
[----:B------:R-:W-:Y:S02]  /*4bd0*/  @P5 LOP3.LUT R10, R10, 0x1, RZ, 0xfc, !PT ;  /* 0x000000010a0a5812 */ /* 0x000fe400078efcff */
        /* <DEDUP_REMOVED lines=32> */
[C---:B------:R-:W-:Y:S02]  /*4de0*/  ISETP.LT.OR P5, PT, R165.reuse, 0x1a, !P1 ;  /* 0x0000001aa500780c */ /* 0x040fe40004fa1670 */
[----:B------:R-:W-:-:S11]  /*4df0*/  ISETP.LT.OR P1, PT, R165, 0x21, !P0 ;  /* 0x00000021a500780c */ /* 0x000fd60004721670 */
[----:B------:R-:W0:Y:S01]  /*4e00*/  @!P5 LDC.64 R68, c[0x0][0x5c0] ;  /* 0x00017000ff44db82 */ /* 0x000e220000000a00 */
[----:B------:R-:W-:-:S04]  /*4e10*/  @P5 LOP3.LUT R111, R111, 0x80000, RZ, 0xfc, !PT ;  /* 0x000800006f6f5812 */ /* 0x000fc800078efcff */
[----:B------:R-:W-:-:S04]  /*4e20*/  LOP3.LUT R111, R111, 0xefffffff, RZ, 0xc0, !PT ;  /* 0xefffffff6f6f7812 */ /* 0x000fc800078ec0ff */
[----:B------:R-:W-:-:S04]  /*4e30*/  @P1 LOP3.LUT R111, R111, 0x10000000, RZ, 0xfc, !PT ;  /* 0x100000006f6f1812 */ /* 0x000fc800078efcff */
[----:B------:R-:W-:Y:S02]  /*4e40*/  LOP3.LUT R111, R111, 0xfeffffff, RZ, 0xc0, !PT ;  /* 0xfeffffff6f6f7812 */ /* 0x000fe400078ec0ff */
[----:B0-----:R-:W-:-:S04]  /*4e50*/  @!P5 IADD3 R76, P2, P3, R26, R68, R18 ;  /* 0x000000441a4cd210 */ /* 0x001fc80007b5e012 */
[----:B------:R-:W-:Y:S02]  /*4e60*/  @!P5 IADD3.X R77, R170, R69, R16, P2, P3 ;  /* 0x00000045aa4dd210 */ /* 0x000fe400017e6410 */
[----:B------:R-:W0:Y:S02]  /*4e70*/  @!P1 LDC.64 R68, c[0x0][0x5c0] ;  /* 0x00017000ff449b82 */ /* 0x000e240000000a00 */
        /* <DEDUP_REMOVED lines=14> */
[----:B------:R-:W-:Y:S02]  /*4f60*/  ISETP.LT.OR P1, PT, R165, 0x2a, !P0 ;  /* 0x0000002aa500780c */ /* 0x000fe40004721670 */
[----:B------:R-:W-:-:S11]  /*4f70*/  ISETP.GE.AND P3, PT, R169, 0x89, PT ;  /* 0x00000089a900780c */ /* 0x000fd60003f66270 */
        /* <DEDUP_REMOVED lines=18> */
[----:B------:R-:W-:Y:S02]  /*50a0*/  ISETP.LT.OR P4, PT, R165, 0x1, !P3 ;  /* 0x00000001a500780c */ /* 0x000fe40005f81670 */
[----:B------:R-:W-:-:S09]  /*50b0*/  P2R R172, PR, RZ, 0x2 ;  /* 0x00000002ffac7803 */ /* 0x000fd20000000000 */
[----:B------:R-:W0:Y:S02]  /*50c0*/  @!P1 LDC.64 R68, c[0x0][0x5c0] ;  /* 0x00017000ff449b82 */ /* 0x000e240000000a00 */
[----:B------:R-:W-:-:S04]  /*50d0*/  @P4 LOP3.LUT R111, R111, 0x40, RZ, 0xfc, !PT ;  /* 0x000000406f6f4812 */ /* 0x000fc800078efcff */
[----:B------:R-:W-:Y:S02]  /*50e0*/  LOP3.LUT R111, R111, 0xffffffdf, RZ, 0xc0, !PT ;  /* 0xffffffdf6f6f7812 */ /* 0x000fe400078ec0ff */
[----:B0-----:R-:W-:-:S04]  /*50f0*/  @!P1 IADD3 R68, P0, P2, R26, R68, R15 ;  /* 0x000000441a449210 */ /* 0x001fc80007a1e00f */
[----:B------:R-:W-:Y:S02]  /*5100*/  @!P1 IADD3.X R69, R170, R69, R14, P0, P2 ;  /* 0x00000045aa459210 */ /* 0x000fe400007e440e */
[----:B------:R-:W-:Y:S02]  /*5110*/  ISETP.LT.OR P1, PT, R165, 0x2, !P3 ;  /* 0x00000002a500780c */ /* 0x000fe40005f21670 */
[----:B------:R-:W-:-:S04]  /*5120*/  @!P4 IADD3 R213, P0, P2, R17, R26, R15 ;  /* 0x0000001a11d5c210 */ /* 0x000fc80007a1e00f */
[----:B------:R-:W-:-:S07]  /*5130*/  @!P4 IADD3.X R212, R13, R170, R14, P0, P2 ;  /* 0x000000aa0dd4c210 */ /* 0x000fce00007e440e */
[----:B------:R-:W-:Y:S02]  /*5140*/  @!P1 IADD3 R211, P0, P2, R17, R26, R15 ;  /* 0x0000001a11d39210 */ /* 0x000fe40007a1e00f */
[----:B------:R-:W-:Y:S02]  /*5150*/  @P1 LOP3.LUT R111, R111, 0x20, RZ, 0xfc, !PT ;  /* 0x000000206f6f1812 */ /* 0x000fe400078efcff */
[----:B------:R-:W-:Y:S02]  /*5160*/  @!P1 IADD3.X R210, R13, R170, R14, P0, P2 ;  /* 0x000000aa0dd29210 */ /* 0x000fe400007e440e */
[----:B------:R-:W-:Y:S02]  /*5170*/  ISETP.LT.OR P1, PT, R165, 0x9, !P3 ;  /* 0x00000009a500780c */ /* 0x000fe40005f21670 */
[----:B------:R-:W-:-:S11]  /*5180*/  LOP3.LUT R111, R111, 0xffffffef, RZ, 0xc0, !PT ;  /* 0xffffffef6f6f7812 */ /* 0x000fd600078ec0ff */
        /* <DEDUP_REMOVED lines=8> */
[----:B------:R-:W-:Y:S02]  /*5210*/  ISETP.GE.AND P0, PT, R169, 0x109, PT ;  /* 0x00000109a900780c */ /* 0x000fe40003f06270 */
[----:B------:R-:W-:Y:S02]  /*5220*/  LOP3.LUT R111, R111, 0xfffffffb, RZ, 0xc0, !PT ;  /* 0xfffffffb6f6f7812 */ /* 0x000fe400078ec0ff */
[----:B------:R-:W-:-:S02]  /*5230*/  ISETP.LT.OR P1, PT, R165, 0x1, !P0 ;  /* 0x00000001a500780c */ /* 0x000fc40004721670 */
[----:B------:R-:W-:-:S11]  /*5240*/  P2R R188, PR, RZ, 0x1 ;  /* 0x00000001ffbc7803 */ /* 0x000fd60000000000 */
        /* <DEDUP_REMOVED lines=14> */
[----:B------:R-:W-:Y:S02]  /*5330*/  LOP3.LUT R111, R111, 0xffffefff, RZ, 0xc0, !PT ;  /* 0xffffefff6f6f7812 */ /* 0x000fe400078ec0ff */
[----:B------:R-:W-:-:S09]  /*5340*/  P2R R203, PR, RZ, 0x4 ;  /* 0x00000004ffcb7803 */ /* 0x000fd20000000000 */
[----:B------:R-:W-:-:S04]  /*5350*/  @!P2 IADD3 R197, P4, P3, R17, R26, R18 ;  /* 0x0000001a11c5a210 */ /* 0x000fc80007b9e012 */
[----:B------:R-:W-:Y:S02]  /*5360*/  @!P2 IADD3.X R198, R13, R170, R16, P4, P3 ;  /* 0x000000aa0dc6a210 */ /* 0x000fe400027e6410 */
[----:B------:R-:W-:-:S04]  /*5370*/  ISETP.GE.AND P2, PT, R169, 0x89, PT ;  /* 0x00000089a900780c */ /* 0x000fc80003f46270 */
[----:B------:R-:W-:-:S13]  /*5380*/  ISETP.LT.OR P1, PT, R165, 0x11, !P2 ;  /* 0x00000011a500780c */ /* 0x000fda0005721670 */
        /* <DEDUP_REMOVED lines=28> */
[----:B------:R-:W-:-:S04]  /*5550*/  ISETP.LT.OR P1, PT, R165, 0x19, !P0 ;  /* 0x00000019a500780c */ /* 0x000fc80004721670 */
[----:B------:R-:W-:-:S09]  /*5560*/  P2R R187, PR, RZ, 0x2 ;  /* 0x00000002ffbb7803 */ /* 0x000fd20000000000 */
[----:B------:R-:W-:-:S04]  /*5570*/  @!P1 IADD3 R185, P4, P3, R17, R26, R18 ;  /* 0x0000001a11b99210 */ /* 0x000fc80007b9e012 */
[----:B------:R-:W-:Y:S02]  /*5580*/  @!P1 IADD3.X R186, R13, R170, R16, P4, P3 ;  /* 0x000000aa0dba9210 */ /* 0x000fe400027e6410 */
[----:B------:R-:W-:Y:S02]  /*5590*/  ISETP.LT.OR P3, PT, R165, 0x1a, !P0 ;  /* 0x0000001aa500780c */ /* 0x000fe40004761670 */
[----:B------:R-:W-:Y:S02]  /*55a0*/  LOP3.LUT P1, RZ, R111, 0x10000, RZ, 0xc0, !PT ;  /* 0x000100006fff7812 */ /* 0x000fe4000782c0ff */
[----:B------:R-:W-:-:S09]  /*55b0*/  P2R R191, PR, RZ, 0x8 ;  /* 0x00000008ffbf7803 */ /* 0x000fd20000000000 */
[----:B------:R-:W-:-:S04]  /*55c0*/  @!P3 IADD3 R189, P5, P4, R17, R26, R18 ;  /* 0x0000001a11bdb210 */ /* 0x000fc80007cbe012 */
[----:B------:R-:W-:Y:S02]  /*55d0*/  @!P3 IADD3.X R190, R13, R170, R16, P5, P4 ;  /* 0x000000aa0dbeb210 */ /* 0x000fe40002fe8410 */
[----:B------:R-:W-:-:S04]  /*55e0*/  ISETP.LT.OR P4, PT, R165, 0x21, !P2 ;  /* 0x00000021a500780c */ /* 0x000fc80005781670 */
[----:B------:R-:W-:-:S09]  /*55f0*/  P2R R194, PR, RZ, 0x10 ;  /* 0x00000010ffc27803 */ /* 0x000fd20000000000 */
[----:B------:R-:W-:-:S04]  /*5600*/  @!P4 IADD3 R193, P6, P5, R17, R26, R15 ;  /* 0x0000001a11c1c210 */ /* 0x000fc80007dde00f */
[----:B------:R-:W-:Y:S02]  /*5610*/  @!P4 IADD3.X R192, R13, R170, R14, P6, P5 ;  /* 0x000000aa0dc0c210 */ /* 0x000fe400037ea40e */
[----:B------:R-:W-:-:S13]  /*5620*/  ISETP.LT.OR P5, PT, R165, 0x22, !P2 ;  /* 0x00000022a500780c */ /* 0x000fda00057a1670 */
[----:B------:R-:W-:-:S04]  /*5630*/  @!P5 IADD3 R195, P0, P6, R17, R26, R15 ;  /* 0x0000001a11c3d210 */ /* 0x000fc80007e1e00f */
[----:B------:R-:W-:Y:S02]  /*5640*/  @!P5 IADD3.X R196, R13, R170, R14, P0, P6 ;  /* 0x000000aa0dc4d210 */ /* 0x000fe400007ec40e */
[----:B------:R-:W-:-:S05]  /*5650*/  IADD3 R167, P6, R92, 0x8, RZ ;  /* 0x000000085ca77810 */ /* 0x000fca0007fde0ff */
[----:B------:R-:W-:Y:S01]  /*5660*/  IMAD.X R166, RZ, RZ, R25, P6 ;  /* 0x000000ffffa67224 */ /* 0x000fe200030e0619 */
[----:B------:R-:W-:-:S03]  /*5670*/  IADD3 R95, P6, R92, 0x80, RZ ;  /* 0x000000805c5f7810 */ /* 0x000fc60007fde0ff */
[----:B------:R-:W-:Y:S02]  /*5680*/  IMAD R166, R166, UR6, RZ ;  /* 0x00000006a6a67c24 */ /* 0x000fe4000f8e02ff */
        /* <DEDUP_REMOVED lines=9> */
[----:B------:R-:W-:Y:S02]  /*5720*/  IMAD.X R216, RZ, RZ, R25, P6 ;  /* 0x000000ffffd87224 */ /* 0x000fe400030e0619 */
[----:B------:R-:W-:-:S04]  /*5730*/  IMAD.WIDE.U32 R24, R92, UR6, R6 ;  /* 0x000000065c187c25 */ /* 0x000fc8000f8e0006 */
[----:B------:R-:W-:Y:S01]  /*5740*/  IMAD R216, R216, UR6, RZ ;  /* 0x00000006d8d87c24 */ /* 0x000fe2000f8e02ff */
[----:B------:R-:W-:-:S04]  /*5750*/  IADD3 R214, P6, R24, UR10, RZ ;  /* 0x0000000a18d67c10 */ /* 0x000fc8000ffde0ff */
[----:B------:R-:W-:Y:S01]  /*5760*/  IADD3.X R215, R25, UR11, R91, P6, !PT ;  /* 0x0000000b19d77c10 */ /* 0x000fe2000b7fe45b */
[----:B------:R-:W-:-:S04]  /*5770*/  IMAD.WIDE.U32 R24, R167, UR6, R6 ;  /* 0x00000006a7187c25 */ /* 0x000fc8000f8e0006 */
[----:B------:R-:W-:Y:S01]  /*5780*/  IMAD R167, R167, UR7, R166 ;  /* 0x00000007a7a77c24 */ /* 0x000fe2000f8e02a6 */
        /* <DEDUP_REMOVED lines=12> */
[----:B------:R-:W-:Y:S01]  /*5850*/  IADD3 R90, P6, R24, UR10, RZ ;  /* 0x0000000a185a7c10 */ /* 0x000fe2000ffde0ff */
[----:B------:R-:W-:-:S03]  /*5860*/  IMAD.WIDE.U32 R6, R217, UR6, R6 ;  /* 0x00000006d9067c25 */ /* 0x000fc6000f8e0006 */
[----:B------:R-:W-:Y:S01]  /*5870*/  IADD3.X R91, R25, UR11, R219, P6, !PT ;  /* 0x0000000b195b7c10 */ /* 0x000fe2000b7fe4db */
[----:B------:R-:W-:Y:S01]  /*5880*/  IMAD R217, R217, UR7, R216 ;  /* 0x00000007d9d97c24 */ /* 0x000fe2000f8e02d8 */
[----:B------:R-:W-:-:S04]  /*5890*/  IADD3 R24, P6, R6, UR10, RZ ;  /* 0x0000000a06187c10 */ /* 0x000fc8000ffde0ff */
[----:B------:R-:W-:Y:S02]  /*58a0*/  IADD3.X R25, R7, UR11, R217, P6, !PT ;  /* 0x0000000b07197c10 */ /* 0x000fe4000b7fe4d9 */
[----:B------:R-:W-:-:S04]  /*58b0*/  ISETP.GE.AND P6, PT, R169, 0x1, PT ;  /* 0x00000001a900780c */ /* 0x000fc80003fc6270 */
[----:B------:R-:W-:-:S13]  /*58c0*/  ISETP.LT.OR P0, PT, R165, 0x1, !P6 ;  /* 0x00000001a500780c */ /* 0x000fda0007701670 */
[----:B------:R-:W0:Y:S02]  /*58d0*/  @!P0 LDC.64 R6, c[0x0][0x5c0] ;  /* 0x00017000ff068b82 */ /* 0x000e240000000a00 */
[----:B0-----:R-:W-:Y:S02]  /*58e0*/  @!P0 IADD3 R216, P2, R26, R6, RZ ;  /* 0x000000061ad88210 */ /* 0x001fe40007f5e0ff */
[----:B------:R-:W-:-:S03]  /*58f0*/  PRMT R6, RZ, 0x7610, R6 ;  /* 0x00007610ff067816 */ /* 0x000fc60000000006 */
[----:B------:R-:W-:Y:S01]  /*5900*/  @!P0 IMAD.X R217, R170, 0x1, R7, P2 ;  /* 0x00000001aad98824 */ /* 0x000fe200010e0607 */
[----:B------:R-:W-:Y:S02]  /*5910*/  LOP3.LUT P2, RZ, R111, 0x8000, RZ, 0xc0, !PT ;  /* 0x000080006fff7812 */ /* 0x000fe4000784c0ff */
[----:B------:R-:W3:Y:S02]  /*5920*/  @!P0 LDG.E.U8 R6, desc[UR14][R214.64] ;  /* 0x0000000ed6068981 */ /* 0x000ee4000c1e1100 */
[----:B---3--:R-:W-:-:S04]  /*5930*/  LOP3.LUT R6, R6, 0xff, RZ, 0xc0, !PT ;  /* 0x000000ff06067812 */ /* 0x008fc800078ec0ff */
[----:B------:R-:W-:-:S05]  /*5940*/  F2FP.F16.E4M3.UNPACK_B R6, R6 ;  /* 0x00000006ff06723e */ /* 0x000fca00020006ff */
[----:B------:R-:W-:-:S05]  /*5950*/  HADD2.F32 R7, -RZ, R6.H0_H0 ;  /* 0x20000006ff077230 */ /* 0x000fca0000004100 */
[----:B------:R-:W-:-:S04]  /*5960*/  FMUL R6, R7, R12 ;  /* 0x0000000c07067220 */ /* 0x000fc80000400000 */
[----:B--2---:R-:W-:Y:S01]  /*5970*/  FFMA R6, R109, R11, R6 ;  /* 0x0000000b6d067223 */ /* 0x004fe20000000006 */
[----:B------:R-:W-:-:S04]  /*5980*/  PRMT R109, RZ, 0x7610, R109 ;  /* 0x00007610ff6d7816 */ /* 0x000fc8000000006d */
[----:B------:R-:W-:-:S05]  /*5990*/  F2FP.SATFINITE.E4M3.F32.PACK_AB_MERGE_C R219, RZ, R6, RZ ;  /* 0x00000006ffdb723e */ /* 0x000fca00048070ff */
[----:B------:R0:W-:Y:S01]  /*59a0*/  @!P0 STG.E.U8 desc[UR14][R216.64], R219 ;  /* 0x000000dbd8008986 */ /* 0x0001e2000c10110e */
[----:B------:R-:W-:-:S13]  /*59b0*/  ISETP.LT.OR P0, PT, R165, 0x2, !P6 ;  /* 0x00000002a500780c */ /* 0x000fda0007701670 */
[----:B------:R-:W2:Y:S01]  /*59c0*/  @!P0 LDG.E.U8 R109, desc[UR14][R214.64+0x1] ;  /* 0x0000010ed66d8981 */ /* 0x000ea2000c1e1100 */
[----:B------:R-:W1:Y:S02]  /*59d0*/  @!P0 LDC.64 R6, c[0x0][0x5c0] ;  /* 0x00017000ff068b82 */ /* 0x000e640000000a00 */
[----:B-1----:R-:W-:-:S05]  /*59e0*/  @!P0 IADD3 R6, P3, R26, R6, RZ ;  /* 0x000000061a068210 */ /* 0x002fca0007f7e0ff */
[----:B------:R-:W-:Y:S01]  /*59f0*/  @!P0 IMAD.X R7, R170, 0x1, R7, P3 ;  /* 0x00000001aa078824 */ /* 0x000fe200018e0607 */
[----:B--2---:R-:W-:-:S04]  /*5a00*/  LOP3.LUT R109, R109, 0xff, RZ, 0xc0, !PT ;  /* 0x000000ff6d6d7812 */ /* 0x004fc800078ec0ff */
[----:B------:R-:W-:-:S05]  /*5a10*/  F2FP.F16.E4M3.UNPACK_B R109, R109 ;  /* 0x0000006dff6d723e */ /* 0x000fca00020006ff */
[----:B------:R-:W-:-:S05]  /*5a20*/  HADD2.F32 R109, -RZ, R109.H0_H0 ;  /* 0x2000006dff6d7230 */ /* 0x000fca0000004100 */
[----:B------:R-:W-:-:S04]  /*5a30*/  FMUL R109, R109, R12 ;  /* 0x0000000c6d6d7220 */ /* 0x000fc80000400000 */
[----:B------:R-:W-:Y:S01]  /*5a40*/  FFMA R109, R108, R11, R109 ;  /* 0x0000000b6c6d7223 */ /* 0x000fe2000000006d */
[----:B------:R-:W-:-:S04]  /*5a50*/  PRMT R108, RZ, 0x7610, R108 ;  /* 0x00007610ff6c7816 */ /* 0x000fc8000000006c */
[----:B0-----:R-:W-:-:S05]  /*5a60*/  F2FP.SATFINITE.E4M3.F32.PACK_AB_MERGE_C R217, RZ, R109, RZ ;  /* 0x0000006dffd9723e */ /* 0x001fca00048070ff */
[----:B------:R0:W-:Y:S04]  /*5a70*/  @!P0 STG.E.U8 desc[UR14][R6.64+0x1], R217 ;  /* 0x000001d906008986 */ /* 0x0001e8000c10110e */
[----:B------:R-:W2:Y:S02]  /*5a80*/  @!P1 LDG.E.U8 R108, desc[UR14][R166.64] ;  /* 0x0000000ea66c9981 */ /* 0x000ea4000c1e1100 */
[----:B--2---:R-:W-:-:S04]  /*5a90*/  LOP3.LUT R108, R108, 0xff, RZ, 0xc0, !PT ;  /* 0x000000ff6c6c7812 */ /* 0x004fc800078ec0ff */
[----:B------:R-:W-:-:S05]  /*5aa0*/  F2FP.F16.E4M3.UNPACK_B R108, R108 ;  /* 0x0000006cff6c723e */ /* 0x000fca00020006ff */
[----:B------:R-:W-:-:S05]  /*5ab0*/  HADD2.F32 R109, -RZ, R108.H0_H0 ;  /* 0x2000006cff6d7230 */ /* 0x000fca0000004100 */
[----:B------:R-:W-:-:S04]  /*5ac0*/  FMUL R108, R109, R12 ;  /* 0x0000000c6d6c7220 */ /* 0x000fc80000400000 */
[----:B------:R-:W-:Y:S01]  /*5ad0*/  FFMA R108, R103, R11, R108 ;  /* 0x0000000b676c7223 */ /* 0x000fe2000000006c */
[----:B------:R-:W-:-:S04]  /*5ae0*/  PRMT R103, RZ, 0x7610, R103 ;  /* 0x00007610ff677816 */ /* 0x000fc80000000067 */
[----:B------:R-:W-:-:S05]  /*5af0*/  F2FP.SATFINITE.E4M3.F32.PACK_AB_MERGE_C R109, RZ, R108, RZ ;  /* 0x0000006cff6d723e */ /* 0x000fca00048070ff */
[----:B------:R1:W-:Y:S04]  /*5b00*/  @!P1 STG.E.U8 desc[UR14][R70.64], R109 ;  /* 0x0000006d46009986 */ /* 0x0003e8000c10110e */
[----:B------:R-:W2:Y:S01]  /*5b10*/  @!P2 LDG.E.U8 R103, desc[UR14][R166.64+0x1] ;  /* 0x0000010ea667a981 */ /* 0x000ea2000c1e1100 */
[----:B------:R-:W-:-:S13]  /*5b20*/  ISETP.LT.OR P0, PT, R165, 0x9, !P6 ;  /* 0x00000009a500780c */ /* 0x000fda0007701670 */
[----:B0-----:R-:W1:Y:S02]  /*5b30*/  @!P0 LDC.64 R6, c[0x0][0x5c0] ;  /* 0x00017000ff068b82 */ /* 0x001e640000000a00 */
[----:B-1----:R-:W-:Y:S02]  /*5b40*/  @!P0 IADD3 R70, P1, R26, R6, RZ ;  /* 0x000000061a468210 */ /* 0x002fe40007f3e0ff */
[----:B------:R-:W-:Y:S02]  /*5b50*/  PRMT R6, RZ, 0x7610, R6 ;  /* 0x00007610ff067816 */ /* 0x000fe40000000006 */
[----:B--2---:R-:W-:-:S04]  /*5b60*/  LOP3.LUT R103, R103, 0xff, RZ, 0xc0, !PT ;  /* 0x000000ff67677812 */ /* 0x004fc800078ec0ff */
[----:B------:R-:W-:-:S05]  /*5b70*/  F2FP.F16.E4M3.UNPACK_B R103, R103 ;  /* 0x00000067ff67723e */ /* 0x000fca00020006ff */
[----:B------:R-:W-:-:S05]  /*5b80*/  HADD2.F32 R103, -RZ, R103.H0_H0 ;  /* 0x20000067ff677230 */ /* 0x000fca0000004100 */
[----:B------:R-:W-:-:S04]  /*5b90*/  FMUL R103, R103, R12 ;  /* 0x0000000c67677220 */ /* 0x000fc80000400000 */
[----:B------:R-:W-:-:S05]  /*5ba0*/  FFMA R103, R110, R11, R103 ;  /* 0x0000000b6e677223 */ /* 0x000fca0000000067 */
[----:B------:R-:W-:-:S05]  /*5bb0*/  F2FP.SATFINITE.E4M3.F32.PACK_AB_MERGE_C R103, RZ, R103, RZ ;  /* 0x00000067ff67723e */ /* 0x000fca00048070ff */
[----:B------:R0:W-:Y:S04]  /*5bc0*/  @!P2 STG.E.U8 desc[UR14][R30.64+0x1], R103 ;  /* 0x000001671e00a986 */ /* 0x0001e8000c10110e */
[----:B------:R-:W2:Y:S01]  /*5bd0*/  @!P0 LDG.E.U8 R6, desc[UR14][R214.64+0x8] ;  /* 0x0000080ed6068981 */ /* 0x000ea2000c1e1100 */
[----:B------:R-:W-:Y:S01]  /*5be0*/  @!P0 IMAD.X R71, R170, 0x1, R7, P1 ;  /* 0x00000001aa478824 */ /* 0x000fe200008e0607 */
[----:B------:R-:W-:Y:S02]  /*5bf0*/  ISETP.LT.OR P1, PT, R165, 0xa, !P6 ;  /* 0x0000000aa500780c */ /* 0x000fe40007721670 */
[----:B0-----:R-:W-:Y:S02]  /*5c00*/  PRMT R30, RZ, 0x7610, R30 ;  /* 0x00007610ff1e7816 */ /* 0x001fe4000000001e */
[----:B--2---:R-:W-:-:S04]  /*5c10*/  LOP3.LUT R6, R6, 0xff, RZ, 0xc0, !PT ;  /* 0x000000ff06067812 */ /* 0x004fc800078ec0ff */
[----:B------:R-:W-:-:S05]  /*5c20*/  F2FP.F16.E4M3.UNPACK_B R6, R6 ;  /* 0x00000006ff06723e */ /* 0x000fca00020006ff */
[----:B------:R-:W-:-:S05]  /*5c30*/  HADD2.F32 R7, -RZ, R6.H0_H0 ;  /* 0x20000006ff077230 */ /* 0x000fca0000004100 */
[----:B------:R-:W-:-:S04]  /*5c40*/  FMUL R6, R7, R12 ;  /* 0x0000000c07067220 */ /* 0x000fc80000400000 */
[----:B------:R-:W-:-:S05]  /*5c50*/  FFMA R6, R129, R11, R6 ;  /* 0x0000000b81067223 */ /* 0x000fca0000000006 */
[----:B------:R-:W-:Y:S02]  /*5c60*/  F2FP.SATFINITE.E4M3.F32.PACK_AB_MERGE_C R103, RZ, R6, RZ ;  /* 0x00000006ff67723e */ /* 0x000fe400048070ff */
[----:B------:R-:W0:Y:S03]  /*5c70*/  @!P1 LDC.64 R6, c[0x0][0x5c0] ;  /* 0x00017000ff069b82 */ /* 0x000e260000000a00 */
[----:B------:R1:W-:Y:S04]  /*5c80*/  @!P0 STG.E.U8 desc[UR14][R70.64+0x8], R103 ;  /* 0x0000086746008986 */ /* 0x0003e8000c10110e */
[----:B------:R-:W2:Y:S01]  /*5c90*/  @!P1 LDG.E.U8 R30, desc[UR14][R214.64+0x9] ;  /* 0x0000090ed61e9981 */ /* 0x000ea2000c1e1100 */
[----:B------:R-:W-:-:S02]  /*5ca0*/  LOP3.LUT P4, RZ, R10, 0x8000, RZ, 0xc0, !PT ;  /* 0x000080000aff7812 */ /* 0x000fc4000788c0ff */
[----:B0-----:R-:W-:-:S05]  /*5cb0*/  @!P1 IADD3 R6, P0, R26, R6, RZ ;  /* 0x000000061a069210 */ /* 0x001fca0007f1e0ff */
[----:B------:R-:W-:Y:S01]  /*5cc0*/  @!P1 IMAD.X R7, R170, 0x1, R7, P0 ;  /* 0x00000001aa079824 */ /* 0x000fe200000e0607 */
[----:B--2---:R-:W-:-:S04]  /*5cd0*/  LOP3.LUT R30, R30, 0xff, RZ, 0xc0, !PT ;  /* 0x000000ff1e1e7812 */ /* 0x004fc800078ec0ff */
[----:B------:R-:W-:-:S05]  /*5ce0*/  F2FP.F16.E4M3.UNPACK_B R30, R30 ;  /* 0x0000001eff1e723e */ /* 0x000fca00020006ff */
[----:B------:R-:W-:-:S05]  /*5cf0*/  HADD2.F32 R31, -RZ, R30.H0_H0 ;  /* 0x2000001eff1f7230 */ /* 0x000fca0000004100 */
[----:B------:R-:W-:-:S04]  /*5d00*/  FMUL R31, R31, R12 ;  /* 0x0000000c1f1f7220 */ /* 0x000fc80000400000 */
[----:B------:R-:W-:Y:S01]  /*5d10*/  FFMA R31, R124, R11, R31 ;  /* 0x0000000b7c1f7223 */ /* 0x000fe2000000001f */
[----:B------:R-:W-:-:S04]  /*5d20*/  PRMT R30, RZ, 0x7610, R30 ;  /* 0x00007610ff1e7816 */ /* 0x000fc8000000001e */
[----:B-1----:R-:W-:-:S05]  /*5d30*/  F2FP.SATFINITE.E4M3.F32.PACK_AB_MERGE_C R71, RZ, R31, RZ ;  /* 0x0000001fff47723e */ /* 0x002fca00048070ff */
[----:B------:R0:W-:Y:S04]  /*5d40*/  @!P1 STG.E.U8 desc[UR14][R6.64+0x9], R71 ;  /* 0x0000094706009986 */ /* 0x0001e8000c10110e */
[----:B------:R-:W2:Y:S01]  /*5d50*/  @!P4 LDG.E.U8 R30, desc[UR14][R166.64+0x8] ;  /* 0x0000080ea61ec981 */ /* 0x000ea2000c1e1100 */
[----:B------:R-:W-:Y:S02]  /*5d60*/  LOP3.LUT P3, RZ, R10, 0x4000, RZ, 0xc0, !PT ;  /* 0x000040000aff7812 */ /* 0x000fe4000786c0ff */
[----:B--2---:R-:W-:-:S04]  /*5d70*/  LOP3.LUT R30, R30, 0xff, RZ, 0xc0, !PT ;  /* 0x000000ff1e1e7812 */ /* 0x004fc800078ec0ff */
[----:B------:R-:W-:-:S05]  /*5d80*/  F2FP.F16.E4M3.UNPACK_B R30, R30 ;  /* 0x0000001eff1e723e */ /* 0x000fca00020006ff */
[----:B------:R-:W-:-:S05]  /*5d90*/  HADD2.F32 R31, -RZ, R30.H0_H0 ;  /* 0x2000001eff1f7230 */ /* 0x000fca0000004100 */
[----:B------:R-:W-:-:S04]  /*5da0*/  FMUL R30, R31, R12 ;  /* 0x0000000c1f1e7220 */ /* 0x000fc80000400000 */
[----:B------:R-:W-:-:S05]  /*5db0*/  FFMA R30, R121, R11, R30 ;  /* 0x0000000b791e7223 */ /* 0x000fca000000001e */
[----:B------:R-:W-:Y:S02]  /*5dc0*/  F2FP.SATFINITE.E4M3.F32.PACK_AB_MERGE_C R31, RZ, R30, RZ ;  /* 0x0000001eff1f723e */ /* 0x000fe400048070ff */
[----:B------:R-:W-:-:S03]  /*5dd0*/  PRMT R30, RZ, 0x7610, R30 ;  /* 0x00007610ff1e7816 */ /* 0x000fc6000000001e */
[----:B------:R1:W-:Y:S04]  /*5de0*/  @!P4 STG.E.U8 desc[UR14][R40.64+0x8], R31 ;  /* 0x0000081f2800c986 */ /* 0x0003e8000c10110e */
[----:B------:R-:W2:Y:S01]  /*5df0*/  @!P3 LDG.E.U8 R30, desc[UR14][R166.64+0x9] ;  /* 0x0000090ea61eb981 */ /* 0x000ea2000c1e1100 */
[----:B------:R-:W-:Y:S02]  /*5e00*/  LOP3.LUT P0, RZ, R10, 0x2000, RZ, 0xc0, !PT ;  /* 0x000020000aff7812 */ /* 0x000fe4000780c0ff */
[----:B0-----:R-:W-:Y:S02]  /*5e10*/  PRMT R6, RZ, 0x7610, R6 ;  /* 0x00007610ff067816 */ /* 0x001fe40000000006 */
        /* <DEDUP_REMOVED lines=14> */
[----:B-1----:R-:W-:Y:S02]  /*5f00*/  F2FP.SATFINITE.E4M3.F32.PACK_AB_MERGE_C R31, RZ, R6, RZ ;  /* 0x00000006ff1f723e */ /* 0x002fe400048070ff */
[----:B------:R-:W-:-:S03]  /*5f10*/  PRMT R6, RZ, 0x7610, R6 ;  /* 0x00007610ff067816 */ /* 0x000fc60000000006 */
        /* <DEDUP_REMOVED lines=8> */
[----:B0-----:R-:W-:Y:S02]  /*5fa0*/  F2FP.SATFINITE.E4M3.F32.PACK_AB_MERGE_C R39, RZ, R7, RZ ;  /* 0x00000007ff27723e */ /* 0x001fe400048070ff */
[----:B------:R-:W0:Y:S03]  /*5fb0*/  @!P2 LDC.64 R6, c[0x0][0x5c0] ;  /* 0x00017000ff06ab82 */ /* 0x000e260000000a00 */
[----:B------:R2:W-:Y:S01]  /*5fc0*/  @!P1 STG.E.U8 desc[UR14][R28.64+0x1], R39 ;  /* 0x000001271c009986 */ /* 0x0005e2000c10110e */
[----:B0-----:R-:W-:Y:S02]  /*5fd0*/  @!P2 IADD3 R30, P1, R213, R6, RZ ;  /* 0x00000006d51ea210 */ /* 0x001fe40007f3e0ff */
[----:B------:R-:W-:-:S06]  /*5fe0*/  PRMT R6, RZ, 0x7610, R6 ;  /* 0x00007610ff067816 */ /* 0x000fcc0000000006 */
[----:B------:R-:W3:Y:S01]  /*5ff0*/  @!P2 LDG.E.U8 R6, desc[UR14][R92.64] ;  /* 0x0000000e5c06a981 */ /* 0x000ee2000c1e1100 */
[----:B-1----:R-:W-:Y:S01]  /*6000*/  @!P2 IMAD.X R31, R212, 0x1, R7, P1 ;  /* 0x00000001d41fa824 */ /* 0x002fe200008e0607 */
[----:B------:R-:W-:Y:S02]  /*6010*/  LOP3.LUT P3, RZ, R111, 0x20, RZ, 0xc0, !PT ;  /* 0x000000206fff7812 */ /* 0x000fe4000786c0ff */
[----:B--2---:R-:W-:Y:S02]  /*6020*/  PRMT R28, RZ, 0x7610, R28 ;  /* 0x00007610ff1c7816 */ /* 0x004fe4000000001c */
[----:B---3--:R-:W-:-:S04]  /*6030*/  LOP3.LUT R6, R6, 0xff, RZ, 0xc0, !PT ;  /* 0x000000ff06067812 */ /* 0x008fc800078ec0ff */
        /* <DEDUP_REMOVED lines=31> */
[----:B--2---:R-:W-:-:S04]  /*6230*/  LOP3.LUT R28, R28, 0xff, RZ, 0xc0, !PT ;  /* 0x000000ff1c1c7812 */ /* 0x004fc800078ec0ff */
[----:B------:R-:W-:-:S05]  /*6240*/  F2FP.F16.E4M3.UNPACK_B R28, R28 ;  /* 0x0000001cff1c723e */ /* 0x000fca00020006ff */
[----:B0-----:R-:W-:-:S05]  /*6250*/  HADD2.F32 R7, -RZ, R28.H0_H0 ;  /* 0x2000001cff077230 */ /* 0x001fca0000004100 */
[----:B------:R-:W-:-:S04]  /*6260*/  FMUL R7, R7, R12 ;  /* 0x0000000c07077220 */ /* 0x000fc80000400000 */
[----:B------:R-:W-:-:S05]  /*6270*/  FFMA R7, R148, R11, R7 ;  /* 0x0000000b94077223 */ /* 0x000fca0000000007 */
[----:B------:R-:W-:Y:S02]  /*6280*/  F2FP.SATFINITE.E4M3.F32.PACK_AB_MERGE_C R31, RZ, R7, RZ ;  /* 0x00000007ff1f723e */ /* 0x000fe400048070ff */
[----:B------:R-:W0:Y:S03]  /*6290*/  @!P2 LDC.64 R6, c[0x0][0x5c0] ;  /* 0x00017000ff06ab82 */ /* 0x000e260000000a00 */
[----:B------:R-:W-:Y:S01]  /*62a0*/  @!P1 STG.E.U8 desc[UR14][R54.64+0x9], R31 ;  /* 0x0000091f36009986 */ /* 0x000fe2000c10110e */
[----:B0-----:R-:W-:Y:S02]  /*62b0*/  @!P2 IADD3 R28, P1, R209, R6, RZ ;  /* 0x00000006d11ca210 */ /* 0x001fe40007f3e0ff */
[----:B------:R-:W-:-:S06]  /*62c0*/  PRMT R6, RZ, 0x7610, R6 ;  /* 0x00007610ff067816 */ /* 0x000fcc0000000006 */
[----:B------:R-:W2:Y:S01]  /*62d0*/  @!P2 LDG.E.U8 R6, desc[UR14][R92.64+0x8] ;  /* 0x0000080e5c06a981 */ /* 0x000ea2000c1e1100 */
[----:B-1----:R-:W-:Y:S01]  /*62e0*/  @!P2 IMAD.X R29, R208, 0x1, R7, P1 ;  /* 0x00000001d01da824 */ /* 0x002fe200008e0607 */
[----:B------:R-:W-:Y:S02]  /*62f0*/  LOP3.LUT P3, RZ, R111, 0x8, RZ, 0xc0, !PT ;  /* 0x000000086fff7812 */ /* 0x000fe4000786c0ff */
[----:B------:R-:W-:Y:S02]  /*6300*/  PRMT R30, RZ, 0x7610, R30 ;  /* 0x00007610ff1e7816 */ /* 0x000fe4000000001e */
        /* <DEDUP_REMOVED lines=10> */
[----:B-1----:R-:W-:Y:S02]  /*63b0*/  PRMT R28, RZ, 0x7610, R28 ;  /* 0x00007610ff1c7816 */ /* 0x002fe4000000001c */
[----:B0-----:R-:W-:-:S05]  /*63c0*/  @!P3 IADD3 R6, P4, R207, R6, RZ ;  /* 0x00000006cf06b210 */ /* 0x001fca0007f9e0ff */
[----:B------:R-:W-:Y:S01]  /*63d0*/  @!P3 IMAD.X R7, R206, 0x1, R7, P4 ;  /* 0x00000001ce07b824 */ /* 0x000fe200020e0607 */
        /* <DEDUP_REMOVED lines=72> */
[----:B------:R2:W-:Y:S01]  /*6860*/  @!P0 STG.E.U8 desc[UR14][R34.64+0x9], R31 ;  /* 0x0000091f22008986 */ /* 0x0005e2000c10110e */
[----:B0-----:R-:W-:Y:S02]  /*6870*/  @!P1 IADD3 R28, P0, R199, R6, RZ ;  /* 0x00000006c71c9210 */ /* 0x001fe40007f1e0ff */
[----:B------:R-:W-:-:S06]  /*6880*/  PRMT R6, RZ, 0x7610, R6 ;  /* 0x00007610ff067816 */ /* 0x000fcc0000000006 */
[----:B------:R-:W3:Y:S01]  /*6890*/  @!P1 LDG.E.U8 R6, desc[UR14][R24.64+0x8] ;  /* 0x0000080e18069981 */ /* 0x000ee2000c1e1100 */
[----:B-1----:R-:W-:Y:S01]  /*68a0*/  @!P1 IMAD.X R29, R200, 0x1, R7, P0 ;  /* 0x00000001c81d9824 */ /* 0x002fe200000e0607 */
[----:B------:R-:W-:Y:S02]  /*68b0*/  ISETP.NE.AND P2, PT, R203, RZ, PT ;  /* 0x000000ffcb00720c */ /* 0x000fe40003f45270 */
[----:B---3--:R-:W-:-:S04]  /*68c0*/  LOP3.LUT R6, R6, 0xff, RZ, 0xc0, !PT ;  /* 0x000000ff06067812 */ /* 0x008fc800078ec0ff */
[----:B------:R-:W-:-:S05]  /*68d0*/  F2FP.F16.E4M3.UNPACK_B R6, R6 ;  /* 0x00000006ff06723e */ /* 0x000fca00020006ff */
[----:B------:R-:W-:-:S05]  /*68e0*/  HADD2.F32 R7, -RZ, R6.H0_H0 ;  /* 0x20000006ff077230 */ /* 0x000fca0000004100 */
        /* <DEDUP_REMOVED lines=8> */
[----:B--2---:R-:W-:Y:S01]  /*6970*/  @!P2 IMAD.X R31, R198, 0x1, R7, P0 ;  /* 0x00000001c61fa824 */ /* 0x004fe200000e0607 */
[----:B---3--:R-:W-:-:S04]  /*6980*/  LOP3.LUT R6, R6, 0xff, RZ, 0xc0, !PT ;  /* 0x000000ff06067812 */ /* 0x008fc800078ec0ff */
[----:B------:R-:W-:-:S05]  /*6990*/  F2FP.F16.E4M3.UNPACK_B R6, R6 ;  /* 0x00000006ff06723e */ /* 0x000fca00020006ff */
[----:B------:R-:W-:-:S05]  /*69a0*/  HADD2.F32 R7, -RZ, R6.H0_H0 ;  /* 0x20000006ff077230 */ /* 0x000fca0000004100 */
[----:B------:R-:W-:-:S04]  /*69b0*/  FMUL R7, R7, R12 ;  /* 0x0000000c07077220 */ /* 0x000fc80000400000 */
[----:B------:R-:W-:-:S05]  /*69c0*/  FFMA R7, R160, R11, R7 ;  /* 0x0000000ba0077223 */ /* 0x000fca0000000007 */
[----:B-1----:R-:W-:-:S05]  /*69d0*/  F2FP.SATFINITE.E4M3.F32.PACK_AB_MERGE_C R33, RZ, R7, RZ ;  /* 0x00000007ff21723e */ /* 0x002fca00048070ff */
[----:B------:R0:W-:Y:S01]  /*69e0*/  @!P2 STG.E.U8 desc[UR14][R30.64+0x9], R33 ;  /* 0x000009211e00a986 */ /* 0x0001e2000c10110e */
[----:B------:R-:W-:-:S13]  /*69f0*/  ISETP.LT.OR P2, PT, R165, 0x11, !P6 ;  /* 0x00000011a500780c */ /* 0x000fda0007741670 */
[----:B------:R-:W1:Y:S02]  /*6a00*/  @!P2 LDC.64 R6, c[0x0][0x5c0] ;  /* 0x00017000ff06ab82 */ /* 0x000e640000000a00 */
[----:B-1----:R-:W-:Y:S02]  /*6a10*/  @!P2 IADD3 R28, P1, R26, R6, RZ ;  /* 0x000000061a1ca210 */ /* 0x002fe40007f3e0ff */
[----:B------:R-:W-:-:S06]  /*6a20*/  PRMT R6, RZ, 0x7610, R6 ;  /* 0x00007610ff067816 */ /* 0x000fcc0000000006 */
[----:B------:R-:W2:Y:S01]  /*6a30*/  @!P2 LDG.E.U8 R6, desc[UR14][R214.64+0x10] ;  /* 0x0000100ed606a981 */ /* 0x000ea2000c1e1100 */
[----:B------:R-:W-:Y:S01]  /*6a40*/  @!P2 IMAD.X R29, R170, 0x1, R7, P1 ;  /* 0x00000001aa1da824 */ /* 0x000fe200008e0607 */
[----:B0-----:R-:W-:Y:S02]  /*6a50*/  PRMT R30, RZ, 0x7610, R30 ;  /* 0x00007610ff1e7816 */ /* 0x001fe4000000001e */
[----:B--2---:R-:W-:-:S04]  /*6a60*/  LOP3.LUT R6, R6, 0xff, RZ, 0xc0, !PT ;  /* 0x000000ff06067812 */ /* 0x004fc800078ec0ff */
[----:B------:R-:W-:-:S05]  /*6a70*/  F2FP.F16.E4M3.UNPACK_B R6, R6 ;  /* 0x00000006ff06723e */ /* 0x000fca00020006ff */
[----:B------:R-:W-:-:S05]  /*6a80*/  HADD2.F32 R7, -RZ, R6.H0_H0 ;  /* 0x20000006ff077230 */ /* 0x000fca0000004100 */
[----:B------:R-:W-:-:S04]  /*6a90*/  FMUL R6, R7, R12 ;  /* 0x0000000c07067220 */ /* 0x000fc80000400000 */
[----:B------:R-:W-:-:S05]  /*6aa0*/  FFMA R6, R155, R11, R6 ;  /* 0x0000000b9b067223 */ /* 0x000fca0000000006 */
[----:B------:R-:W-:-:S05]  /*6ab0*/  F2FP.SATFINITE.E4M3.F32.PACK_AB_MERGE_C R33, RZ, R6, RZ ;  /* 0x00000006ff21723e */ /* 0x000fca00048070ff */
[----:B------:R0:W-:Y:S01]  /*6ac0*/  @!P2 STG.E.U8 desc[UR14][R28.64+0x10], R33 ;  /* 0x000010211c00a986 */ /* 0x0001e2000c10110e */
[----:B------:R-:W-:-:S13]  /*6ad0*/  ISETP.LT.OR P2, PT, R165, 0x12, !P6 ;  /* 0x00000012a500780c */ /* 0x000fda0007741670 */
[----:B------:R-:W2:Y:S01]  /*6ae0*/  @!P2 LDG.E.U8 R30, desc[UR14][R214.64+0x11] ;  /* 0x0000110ed61ea981 */ /* 0x000ea2000c1e1100 */
[----:B------:R-:W1:Y:S01]  /*6af0*/  @!P2 LDC.64 R6, c[0x0][0x5c0] ;  /* 0x00017000ff06ab82 */ /* 0x000e620000000a00 */
[----:B------:R-:W-:Y:S02]  /*6b00*/  LOP3.LUT P0, RZ, R10, 0x200, RZ, 0xc0, !PT ;  /* 0x000002000aff7812 */ /* 0x000fe4000780c0ff */
[----:B0-----:R-:W-:Y:S02]  /*6b10*/  PRMT R28, RZ, 0x7610, R28 ;  /* 0x00007610ff1c7816 */ /* 0x001fe4000000001c */
[----:B-1----:R-:W-:-:S05]  /*6b20*/  @!P2 IADD3 R6, P3, R26, R6, RZ ;  /* 0x000000061a06a210 */ /* 0x002fca0007f7e0ff */
        /* <DEDUP_REMOVED lines=19> */
[----:B------:R-:W-:Y:S02]  /*6c60*/  ISETP.LT.OR P2, PT, R165, 0x19, !P6 ;  /* 0x00000019a500780c */ /* 0x000fe40007741670 */
        /* <DEDUP_REMOVED lines=12> */
[----:B------:R-:W-:Y:S02]  /*6d30*/  PRMT R30, RZ, 0x7610, R30 ;  /* 0x00007610ff1e7816 */ /* 0x000fe4000000001e */
        /* <DEDUP_REMOVED lines=53> */
[----:B------:R-:W-:Y:S02]  /*7090*/  PRMT R28, RZ, 0x7610, R28 ;  /* 0x00007610ff1c7816 */ /* 0x000fe4000000001c */
[----:B--2---:R-:W-:-:S04]  /*70a0*/  LOP3.LUT R6, R6, 0xff, RZ, 0xc0, !PT ;  /* 0x000000ff06067812 */ /* 0x004fc800078ec0ff */
[----:B------:R-:W-:-:S05]  /*70b0*/  F2FP.F16.E4M3.UNPACK_B R6, R6 ;  /* 0x00000006ff06723e */ /* 0x000fca00020006ff */
[----:B------:R-:W-:-:S05]  /*70c0*/  HADD2.F32 R7, -RZ, R6.H0_H0 ;  /* 0x20000006ff077230 */ /* 0x000fca0000004100 */
[----:B------:R-:W-:-:S04]  /*70d0*/  FMUL R7, R7, R12 ;  /* 0x0000000c07077220 */ /* 0x000fc80000400000 */
[----:B------:R-:W-:-:S05]  /*70e0*/  FFMA R7, R150, R11, R7 ;  /* 0x0000000b96077223 */ /* 0x000fca0000000007 */
[----:B0-----:R-:W-:Y:S02]  /*70f0*/  F2FP.SATFINITE.E4M3.F32.PACK_AB_MERGE_C R31, RZ, R7, RZ ;  /* 0x00000007ff1f723e */ /* 0x001fe400048070ff */
[----:B------:R-:W0:Y:S03]  /*7100*/  @!P3 LDC.64 R6, c[0x0][0x5c0] ;  /* 0x00017000ff06bb82 */ /* 0x000e260000000a00 */
[----:B------:R-:W-:Y:S04]  /*7110*/  @!P2 STG.E.U8 desc[UR14][R56.64+0x11], R31 ;  /* 0x0000111f3800a986 */ /* 0x000fe8000c10110e */
[----:B------:R-:W2:Y:S01]  /*7120*/  @!P3 LDG.E.U8 R28, desc[UR14][R92.64+0x10] ;  /* 0x0000100e5c1cb981 */ /* 0x000ea2000c1e1100 */
[----:B------:R-:W-:-:S02]  /*7130*/  LOP3.LUT P0, RZ, R111, 0x800, RZ, 0xc0, !PT ;  /* 0x000008006fff7812 */ /* 0x000fc4000780c0ff */
[----:B------:R-:W-:Y:S02]  /*7140*/  PRMT R30, RZ, 0x7610, R30 ;  /* 0x00007610ff1e7816 */ /* 0x000fe4000000001e */
[----:B0-----:R-:W-:-:S05]  /*7150*/  @!P3 IADD3 R6, P2, R173, R6, RZ ;  /* 0x00000006ad06b210 */ /* 0x001fca0007f5e0ff */
[----:B------:R-:W-:Y:S01]  /*7160*/  @!P3 IMAD.X R7, R174, 0x1, R7, P2 ;  /* 0x00000001ae07b824 */ /* 0x000fe200010e0607 */
[----:B--2---:R-:W-:-:S04]  /*7170*/  LOP3.LUT R28, R28, 0xff, RZ, 0xc0, !PT ;  /* 0x000000ff1c1c7812 */ /* 0x004fc800078ec0ff */
[----:B------:R-:W-:-:S05]  /*7180*/  F2FP.F16.E4M3.UNPACK_B R28, R28 ;  /* 0x0000001cff1c723e */ /* 0x000fca00020006ff */
[----:B-1----:R-:W-:-:S05]  /*7190*/  HADD2.F32 R29, -RZ, R28.H0_H0 ;  /* 0x2000001cff1d7230 */ /* 0x002fca0000004100 */
        /* <DEDUP_REMOVED lines=45> */
[----:B------:R-:W-:-:S05]  /*7470*/  HADD2.F32 R29, -RZ, R28.H0_H0 ;  /* 0x2000001cff1d7230 */ /* 0x000fca0000004100 */
[----:B------:R-:W-:-:S04]  /*7480*/  FMUL R28, R29, R12 ;  /* 0x0000000c1d1c7220 */ /* 0x000fc80000400000 */
[----:B------:R-:W-:-:S05]  /*7490*/  FFMA R28, R137, R11, R28 ;  /* 0x0000000b891c7223 */ /* 0x000fca000000001c */
[----:B-1----:R-:W-:Y:S02]  /*74a0*/  F2FP.SATFINITE.E4M3.F32.PACK_AB_MERGE_C R33, RZ, R28, RZ ;  /* 0x0000001cff21723e */ /* 0x002fe400048070ff */
        /* <DEDUP_REMOVED lines=71> */
[----:B------:R-:W-:Y:S02]  /*7920*/  ISETP.NE.AND P1, PT, R187, RZ, PT ;  /* 0x000000ffbb00720c */ /* 0x000fe40003f25270 */
        /* <DEDUP_REMOVED lines=10> */
[----:B------:R-:W-:-:S02]  /*79d0*/  ISETP.NE.AND P3, PT, R191, RZ, PT ;  /* 0x000000ffbf00720c */ /* 0x000fc40003f65270 */
        /* <DEDUP_REMOVED lines=12> */
[----:B0-----:R-:W-:-:S05]  /*7aa0*/  @!P3 IADD3 R28, P2, R189, R28, RZ ;  /* 0x0000001cbd1cb210 */ /* 0x001fca0007f5e0ff */
[----:B------:R-:W-:Y:S01]  /*7ab0*/  @!P3 IMAD.X R29, R190, 0x1, R29, P2 ;  /* 0x00000001be1db824 */ /* 0x000fe200010e061d */
[----:B------:R-:W-:-:S13]  /*7ac0*/  ISETP.LT.OR P2, PT, R165, 0x21, !P6 ;  /* 0x00000021a500780c */ /* 0x000fda0007741670 */
[----:B-1----:R-:W0:Y:S01]  /*7ad0*/  @!P2 LDC.64 R6, c[0x0][0x5c0] ;  /* 0x00017000ff06ab82 */ /* 0x002e220000000a00 */
        /* <DEDUP_REMOVED lines=9> */
[----:B0-----:R-:W-:-:S05]  /*7b70*/  @!P2 IADD3 R6, P3, R26, R6, RZ ;  /* 0x000000061a06a210 */ /* 0x001fca0007f7e0ff */
[----:B------:R-:W-:Y:S01]  /*7b80*/  @!P2 IMAD.X R7, R170, 0x1, R7, P3 ;  /* 0x00000001aa07a824 */ /* 0x000fe200018e0607 */
[----:B--2---:R-:W-:-:S04]  /*7b90*/  LOP3.LUT R30, R30, 0xff, RZ, 0xc0, !PT ;  /* 0x000000ff1e1e7812 */ /* 0x004fc800078ec0ff */
[----:B------:R-:W-:-:S05]  /*7ba0*/  F2FP.F16.E4M3.UNPACK_B R30, R30 ;  /* 0x0000001eff1e723e */ /* 0x000fca00020006ff */
[----:B------:R-:W-:-:S05]  /*7bb0*/  HADD2.F32 R31, -RZ, R30.H0_H0 ;  /* 0x2000001eff1f7230 */ /* 0x000fca0000004100 */
[----:B------:R-:W-:-:S04]  /*7bc0*/  FMUL R30, R31, R12 ;  /* 0x0000000c1f1e7220 */ /* 0x000fc80000400000 */
[----:B------:R-:W-:-:S05]  /*7bd0*/  FFMA R30, R119, R11, R30 ;  /* 0x0000000b771e7223 */ /* 0x000fca000000001e */
[----:B-1----:R-:W-:-:S05]  /*7be0*/  F2FP.SATFINITE.E4M3.F32.PACK_AB_MERGE_C R33, RZ, R30, RZ ;  /* 0x0000001eff21723e */ /* 0x002fca00048070ff */
[----:B------:R0:W-:Y:S01]  /*7bf0*/  @!P2 STG.E.U8 desc[UR14][R6.64+0x20], R33 ;  /* 0x000020210600a986 */ /* 0x0001e2000c10110e */
[----:B------:R-:W-:Y:S02]  /*7c00*/  ISETP.LT.OR P2, PT, R165, 0x22, !P6 ;  /* 0x00000022a500780c */ /* 0x000fe40007741670 */
[----:B------:R-:W-:-:S11]  /*7c10*/  PRMT R30, RZ, 0x7610, R30 ;  /* 0x00007610ff1e7816 */ /* 0x000fd6000000001e */
[----:B------:R-:W2:Y:S01]  /*7c20*/  @!P2 LDG.E.U8 R30, desc[UR14][R214.64+0x21] ;  /* 0x0000210ed61ea981 */ /* 0x000ea2000c1e1100 */
[----:B------:R-:W1:Y:S01]  /*7c30*/  @!P2 LDC.64 R28, c[0x0][0x5c0] ;  /* 0x00017000ff1cab82 */ /* 0x000e620000000a00 */
[----:B0-----:R-:W-:Y:S02]  /*7c40*/  PRMT R6, RZ, 0x7610, R6 ;  /* 0x00007610ff067816 */ /* 0x001fe40000000006 */
[----:B-1----:R-:W-:-:S05]  /*7c50*/  @!P2 IADD3 R28, P3, R26, R28, RZ ;  /* 0x0000001c1a1ca210 */ /* 0x002fca0007f7e0ff */
[----:B------:R-:W-:Y:S01]  /*7c60*/  @!P2 IMAD.X R29, R170, 0x1, R29, P3 ;  /* 0x00000001aa1da824 */ /* 0x000fe200018e061d */
[----:B------:R-:W-:Y:S02]  /*7c70*/  LOP3.LUT P3, RZ, R111, 0x10000000, RZ, 0xc0, !PT ;  /* 0x100000006fff7812 */ /* 0x000fe4000786c0ff */
        /* <DEDUP_REMOVED lines=29> */
[----:B------:R-:W-:-:S02]  /*7e50*/  ISETP.LT.OR P6, PT, R165, 0x2a, !P6 ;  /* 0x0000002aa500780c */ /* 0x000fc400077c1670 */
        /* <DEDUP_REMOVED lines=32> */
[----:B------:R-:W-:Y:S04]  /*8060*/  @!P1 STG.E.U8 desc[UR14][R82.64+0x28], R33 ;  /* 0x0000282152009986 */ /* 0x000fe8000c10110e */
[----:B------:R-:W2:Y:S01]  /*8070*/  @!P6 LDG.E.U8 R6, desc[UR14][R166.64+0x29] ;  /* 0x0000290ea606e981 */ /* 0x000ea2000c1e1100 */
[----:B------:R-:W-:Y:S02]  /*8080*/  LOP3.LUT P2, RZ, R111, 0x400000, RZ, 0xc0, !PT ;  /* 0x004000006fff7812 */ /* 0x000fe4000784c0ff */
        /* <DEDUP_REMOVED lines=8> */
[----:B------:R-:W2:Y:S01]  /*8110*/  @!P2 LDG.E.U8 R6, desc[UR14][R94.64+0x20] ;  /* 0x0000200e5e06a981 */ /* 0x000ea2000c1e1100 */
[----:B------:R-:W-:Y:S02]  /*8120*/  LOP3.LUT P3, RZ, R111, 0x200000, RZ, 0xc0, !PT ;  /* 0x002000006fff7812 */ /* 0x000fe4000786c0ff */
[----:B------:R-:W-:Y:S02]  /*8130*/  ISETP.NE.AND P4, PT, R194, RZ, PT ;  /* 0x000000ffc200720c */ /* 0x000fe40003f85270 */
[----:B------:R-:W-:Y:S01]  /*8140*/  PRMT R30, RZ, 0x7610, R30 ;  /* 0x00007610ff1e7816 */ /* 0x000fe2000000001e */
[----:B0-----:R-:W0:Y:S01]  /*8150*/  @!P5 LDC.64 R28, c[0x0][0x5c0] ;  /* 0x00017000ff1cdb82 */ /* 0x001e220000000a00 */
        /* <DEDUP_REMOVED lines=8> */
[----:B------:R-:W2:Y:S02]  /*81e0*/  @!P3 LDG.E.U8 R6, desc[UR14][R94.64+0x21] ;  /* 0x0000210e5e06b981 */ /* 0x000ea4000c1e1100 */
[----:B--2---:R-:W-:-:S04]  /*81f0*/  LOP3.LUT R6, R6, 0xff, RZ, 0xc0, !PT ;  /* 0x000000ff06067812 */ /* 0x004fc800078ec0ff */
[----:B------:R-:W-:-:S05]  /*8200*/  F2FP.F16.E4M3.UNPACK_B R6, R6 ;  /* 0x00000006ff06723e */ /* 0x000fca00020006ff */
[----:B------:R-:W-:-:S05]  /*8210*/  HADD2.F32 R7, -RZ, R6.H0_H0 ;  /* 0x20000006ff077230 */ /* 0x000fca0000004100 */
[----:B------:R-:W-:-:S04]  /*8220*/  FMUL R7, R7, R12 ;  /* 0x0000000c07077220 */ /* 0x000fc80000400000 */
[----:B------:R-:W-:-:S05]  /*8230*/  FFMA R7, R112, R11, R7 ;  /* 0x0000000b70077223 */ /* 0x000fca0000000007 */
[----:B------:R-:W-:Y:S02]  /*8240*/  F2FP.SATFINITE.E4M3.F32.PACK_AB_MERGE_C R33, RZ, R7, RZ ;  /* 0x00000007ff21723e */ /* 0x000fe400048070ff */
[----:B------:R-:W2:Y:S03]  /*8250*/  @!P4 LDC.64 R6, c[0x0][0x5c0] ;  /* 0x00017000ff06cb82 */ /* 0x000ea60000000a00 */
[----:B------:R3:W-:Y:S04]  /*8260*/  @!P3 STG.E.U8 desc[UR14][R88.64+0x21], R33 ;  /* 0x000021215800b986 */ /* 0x0007e8000c10110e */
[----:B------:R-:W4:Y:S01]  /*8270*/  @!P4 LDG.E.U8 R30, desc[UR14][R92.64+0x20] ;  /* 0x0000200e5c1ec981 */ /* 0x000f22000c1e1100 */
[----:B--2---:R-:W-:-:S05]  /*8280*/  @!P4 IADD3 R6, P2, R193, R6, RZ ;  /* 0x00000006c106c210 */ /* 0x004fca0007f5e0ff */
[----:B------:R-:W-:Y:S01]  /*8290*/  @!P4 IMAD.X R7, R192, 0x1, R7, P2 ;  /* 0x00000001c007c824 */ /* 0x000fe200010e0607 */
[----:B----4-:R-:W-:-:S04]  /*82a0*/  LOP3.LUT R30, R30, 0xff, RZ, 0xc0, !PT ;  /* 0x000000ff1e1e7812 */ /* 0x010fc800078ec0ff */
[----:B------:R-:W-:-:S05]  /*82b0*/  F2FP.F16.E4M3.UNPACK_B R30, R30 ;  /* 0x0000001eff1e723e */ /* 0x000fca00020006ff */
[----:B-1----:R-:W-:-:S05]  /*82c0*/  HADD2.F32 R31, -RZ, R30.H0_H0 ;  /* 0x2000001eff1f7230 */ /* 0x002fca0000004100 */
[----:B------:R-:W-:-:S04]  /*82d0*/  FMUL R30, R31, R12 ;  /* 0x0000000c1f1e7220 */ /* 0x000fc80000400000 */
[----:B------:R-:W-:-:S05]  /*82e0*/  FFMA R30, R105, R11, R30 ;  /* 0x0000000b691e7223 */ /* 0x000fca000000001e */
[----:B---3--:R-:W-:Y:S02]  /*82f0*/  F2FP.SATFINITE.E4M3.F32.PACK_AB_MERGE_C R33, RZ, R30, RZ ;  /* 0x0000001eff21723e */ /* 0x008fe400048070ff */
[----:B------:R-:W-:-:S03]  /*8300*/  PRMT R30, RZ, 0x7610, R30 ;  /* 0x00007610ff1e7816 */ /* 0x000fc6000000001e */
[----:B------:R1:W-:Y:S04]  /*8310*/  @!P4 STG.E.U8 desc[UR14][R6.64+0x20], R33 ;  /* 0x000020210600c986 */ /* 0x0003e8000c10110e */
[----:B------:R-:W2:Y:S01]  /*8320*/  @!P5 LDG.E.U8 R30, desc[UR14][R92.64+0x21] ;  /* 0x0000210e5c1ed981 */ /* 0x000ea2000c1e1100 */
[----:B------:R-:W-:Y:S02]  /*8330*/  ISETP.NE.AND P1, PT, R172, RZ, PT ;  /* 0x000000ffac00720c */ /* 0x000fe40003f25270 */
        /* <DEDUP_REMOVED lines=11> */
[----:B------:R-:W-:-:S04]  /*83f0*/  ISETP.GE.AND P3, PT, R169, 0x81, PT ;  /* 0x00000081a900780c */ /* 0x000fc80003f66270 */
[----:B------:R-:W-:Y:S02]  /*8400*/  ISETP.LT.OR P3, PT, R165, 0x2a, !P3 ;  /* 0x0000002aa500780c */ /* 0x000fe40005f61670 */
[----:B--2---:R-:W-:-:S04]  /*8410*/  LOP3.LUT R30, R30, 0xff, RZ, 0xc0, !PT ;  /* 0x000000ff1e1e7812 */ /* 0x004fc800078ec0ff */
[----:B------:R-:W-:-:S05]  /*8420*/  F2FP.F16.E4M3.UNPACK_B R30, R30 ;  /* 0x0000001eff1e723e */ /* 0x000fca00020006ff */
[----:B-1----:R-:W-:Y:S02]  /*8430*/  HADD2.F32 R7, -RZ, R30.H0_H0 ;  /* 0x2000001eff077230 */ /* 0x002fe40000004100 */
[----:B0-----:R-:W0:Y:S03]  /*8440*/  @!P3 LDC.64 R30, c[0x0][0x5c0] ;  /* 0x00017000ff1ebb82 */ /* 0x001e260000000a00 */
[----:B------:R-:W-:-:S04]  /*8450*/  FMUL R6, R7, R12 ;  /* 0x0000000c07067220 */ /* 0x000fc80000400000 */
[----:B------:R-:W-:-:S05]  /*8460*/  FFMA R6, R101, R11, R6 ;  /* 0x0000000b65067223 */ /* 0x000fca0000000006 */
[----:B------:R-:W-:Y:S02]  /*8470*/  F2FP.SATFINITE.E4M3.F32.PACK_AB_MERGE_C R33, RZ, R6, RZ ;  /* 0x00000006ff21723e */ /* 0x000fe400048070ff */
[----:B------:R-:W-:-:S03]  /*8480*/  PRMT R6, RZ, 0x7610, R6 ;  /* 0x00007610ff067816 */ /* 0x000fc60000000006 */
[----:B------:R1:W-:Y:S04]  /*8490*/  @!P1 STG.E.U8 desc[UR14][R68.64+0x28], R33 ;  /* 0x0000282144009986 */ /* 0x0003e8000c10110e */
[----:B------:R-:W2:Y:S01]  /*84a0*/  @!P3 LDG.E.U8 R6, desc[UR14][R94.64+0x29] ;  /* 0x0000290e5e06b981 */ /* 0x000ea2000c1e1100 */
[----:B------:R-:W-:Y:S02]  /*84b0*/  ISETP.GE.AND P6, PT, R169, 0x89, PT ;  /* 0x00000089a900780c */ /* 0x000fe40003fc6270 */
[----:B------:R-:W-:Y:S02]  /*84c0*/  PRMT R28, RZ, 0x7610, R28 ;  /* 0x00007610ff1c7816 */ /* 0x000fe4000000001c */
[----:B--2---:R-:W-:-:S04]  /*84d0*/  LOP3.LUT R6, R6, 0xff, RZ, 0xc0, !PT ;  /* 0x000000ff06067812 */ /* 0x004fc800078ec0ff */
[----:B------:R-:W-:-:S05]  /*84e0*/  F2FP.F16.E4M3.UNPACK_B R6, R6 ;  /* 0x00000006ff06723e */ /* 0x000fca00020006ff */
[----:B------:R-:W-:Y:S01]  /*84f0*/  HADD2.F32 R7, -RZ, R6.H0_H0 ;  /* 0x20000006ff077230 */ /* 0x000fe20000004100 */
[----:B0-----:R-:W-:-:S04]  /*8500*/  @!P3 IADD3 R6, P2, P4, R26, R30, R15 ;  /* 0x0000001e1a06b210 */ /* 0x001fc80007c5e00f */
[----:B------:R-:W-:Y:S01]  /*8510*/  FMUL R29, R7, R12 ;  /* 0x0000000c071d7220 */ /* 0x000fe20000400000 */
[----:B------:R-:W-:Y:S02]  /*8520*/  @!P3 IADD3.X R7, R170, R31, R14, P2, P4 ;  /* 0x0000001faa07b210 */ /* 0x000fe400017e840e */
[----:B------:R-:W-:Y:S01]  /*8530*/  ISETP.LT.OR P2, PT, R165, 0x29, !P6 ;  /* 0x00000029a500780c */ /* 0x000fe20007741670 */
[----:B------:R-:W-:-:S05]  /*8540*/  FFMA R29, R104, R11, R29 ;  /* 0x0000000b681d7223 */ /* 0x000fca000000001d */
[----:B------:R-:W-:-:S05]  /*8550*/  F2FP.SATFINITE.E4M3.F32.PACK_AB_MERGE_C R31, RZ, R29, RZ ;  /* 0x0000001dff1f723e */ /* 0x000fca00048070ff */
[----:B------:R0:W-:Y:S02]  /*8560*/  @!P3 STG.E.U8 desc[UR14][R6.64+0x29], R31 ;  /* 0x0000291f0600b986 */ /* 0x0001e4000c10110e */
[----:B------:R-:W2:Y:S02]  /*8570*/  @!P2 LDC.64 R34, c[0x0][0x5c0] ;  /* 0x00017000ff22ab82 */ /* 0x000ea40000000a00 */
[----:B------:R-:W3:Y:S01]  /*8580*/  @!P2 LDG.E.U8 R28, desc[UR14][R92.64+0x28] ;  /* 0x0000280e5c1ca981 */ /* 0x000ee2000c1e1100 */
[----:B-1----:R-:W-:Y:S02]  /*8590*/  @!P2 IADD3 R33, P3, P4, R17, R26, R15 ;  /* 0x0000001a1121a210 */ /* 0x002fe40007c7e00f */
[----:B------:R-:W-:Y:S02]  /*85a0*/  ISETP.LT.OR P5, PT, R165, 0x2a, !P6 ;  /* 0x0000002aa500780c */ /* 0x000fe400077a1670 */
[----:B------:R-:W-:Y:S02]  /*85b0*/  @!P2 IADD3.X R30, R13, R170, R14, P3, P4 ;  /* 0x000000aa0d1ea210 */ /* 0x000fe40001fe840e */
[----:B0-----:R-:W-:-:S02]  /*85c0*/  PRMT R6, RZ, 0x7610, R6 ;  /* 0x00007610ff067816 */ /* 0x001fc40000000006 */
[----:B---3--:R-:W-:-:S04]  /*85d0*/  LOP3.LUT R28, R28, 0xff, RZ, 0xc0, !PT ;  /* 0x000000ff1c1c7812 */ /* 0x008fc800078ec0ff */
[----:B------:R-:W-:-:S05]  /*85e0*/  F2FP.F16.E4M3.UNPACK_B R28, R28 ;  /* 0x0000001cff1c723e */ /* 0x000fca00020006ff */
[----:B------:R-:W-:Y:S01]  /*85f0*/  HADD2.F32 R29, -RZ, R28.H0_H0 ;  /* 0x2000001cff1d7230 */ /* 0x000fe20000004100 */
[----:B--2---:R-:W-:-:S04]  /*8600*/  @!P2 IADD3 R28, P3, R33, R34, RZ ;  /* 0x00000022211ca210 */ /* 0x004fc80007f7e0ff */
[----:B------:R-:W-:-:S04]  /*8610*/  FMUL R29, R29, R12 ;  /* 0x0000000c1d1d7220 */ /* 0x000fc80000400000 */
[----:B------:R-:W-:Y:S01]  /*8620*/  FFMA R98, R98, R11, R29 ;  /* 0x0000000b62627223 */ /* 0x000fe2000000001d */
[----:B------:R-:W-:Y:S02]  /*8630*/  @!P2 IMAD.X R29, R30, 0x1, R35, P3 ;  /* 0x000000011e1da824 */ /* 0x000fe400018e0623 */
[----:B------:R-:W0:Y:S02]  /*8640*/  @!P5 LDC.64 R34, c[0x0][0x5c0] ;  /* 0x00017000ff22db82 */ /* 0x000e240000000a00 */
[----:B------:R-:W-:-:S05]  /*8650*/  F2FP.SATFINITE.E4M3.F32.PACK_AB_MERGE_C R31, RZ, R98, RZ ;  /* 0x00000062ff1f723e */ /* 0x000fca00048070ff */
[----:B------:R1:W-:Y:S04]  /*8660*/  @!P2 STG.E.U8 desc[UR14][R28.64+0x28], R31 ;  /* 0x0000281f1c00a986 */ /* 0x0003e8000c10110e */
[----:B------:R-:W2:Y:S01]  /*8670*/  @!P5 LDG.E.U8 R6, desc[UR14][R92.64+0x29] ;  /* 0x0000290e5c06d981 */ /* 0x000ea2000c1e1100 */
[----:B------:R-:W-:Y:S02]  /*8680*/  ISETP.NE.AND P1, PT, R171, RZ, PT ;  /* 0x000000ffab00720c */ /* 0x000fe40003f25270 */
[----:B------:R-:W-:Y:S02]  /*8690*/  @!P5 IADD3 R33, P3, P4, R17, R26, R15 ;  /* 0x0000001a1121d210 */ /* 0x000fe40007c7e00f */
[----:B------:R-:W-:Y:S02]  /*86a0*/  ISETP.LT.OR P2, PT, R165, 0x21, !P1 ;  /* 0x00000021a500780c */ /* 0x000fe40004f41670 */
[----:B------:R-:W-:-:S02]  /*86b0*/  @!P5 IADD3.X R30, R13, R170, R14, P3, P4 ;  /* 0x000000aa0d1ed210 */ /* 0x000fc40001fe840e */
[----:B-1----:R-:W-:Y:S02]  /*86c0*/  PRMT R28, RZ, 0x7610, R28 ;  /* 0x00007610ff1c7816 */ /* 0x002fe4000000001c */
[----:B--2---:R-:W-:-:S04]  /*86d0*/  LOP3.LUT R6, R6, 0xff, RZ, 0xc0, !PT ;  /* 0x000000ff06067812 */ /* 0x004fc800078ec0ff */
[----:B------:R-:W-:-:S05]  /*86e0*/  F2FP.F16.E4M3.UNPACK_B R6, R6 ;  /* 0x00000006ff06723e */ /* 0x000fca00020006ff */
[----:B------:R-:W-:Y:S01]  /*86f0*/  HADD2.F32 R7, -RZ, R6.H0_H0 ;  /* 0x20000006ff077230 */ /* 0x000fe20000004100 */
[----:B0-----:R-:W-:Y:S02]  /*8700*/  @!P5 IADD3 R6, P3, R33, R34, RZ ;  /* 0x000000222106d210 */ /* 0x001fe40007f7e0ff */
[----:B------:R-:W0:Y:S02]  /*8710*/  @!P2 LDC.64 R32, c[0x0][0x5c0] ;  /* 0x00017000ff20ab82 */ /* 0x000e240000000a00 */
[----:B------:R-:W-:-:S04]  /*8720*/  FMUL R7, R7, R12 ;  /* 0x0000000c07077220 */ /* 0x000fc80000400000 */
[----:B------:R-:W-:Y:S01]  /*8730*/  FFMA R102, R102, R11, R7 ;  /* 0x0000000b66667223 */ /* 0x000fe20000000007 */
[----:B------:R-:W-:-:S04]  /*8740*/  @!P5 IMAD.X R7, R30, 0x1, R35, P3 ;  /* 0x000000011e07d824 */ /* 0x000fc800018e0623 */
[----:B------:R-:W-:-:S05]  /*8750*/  F2FP.SATFINITE.E4M3.F32.PACK_AB_MERGE_C R31, RZ, R102, RZ ;  /* 0x00000066ff1f723e */ /* 0x000fca00048070ff */
[----:B------:R1:W-:Y:S04]  /*8760*/  @!P5 STG.E.U8 desc[UR14][R6.64+0x29], R31 ;  /* 0x0000291f0600d986 */ /* 0x0003e8000c10110e */
[----:B------:R-:W2:Y:S01]  /*8770*/  @!P2 LDG.E.U8 R28, desc[UR14][R90.64+0x20] ;  /* 0x0000200e5a1ca981 */ /* 0x000ea2000c1e1100 */
[----:B------:R-:W-:Y:S02]  /*8780*/  ISETP.LT.OR P3, PT, R165, 0x22, !P1 ;  /* 0x00000022a500780c */ /* 0x000fe40004f61670 */
[----:B-1----:R-:W-:Y:S02]  /*8790*/  PRMT R6, RZ, 0x7610, R6 ;  /* 0x00007610ff067816 */ /* 0x002fe40000000006 */
[----:B--2---:R-:W-:-:S04]  /*87a0*/  LOP3.LUT R28, R28, 0xff, RZ, 0xc0, !PT ;  /* 0x000000ff1c1c7812 */ /* 0x004fc800078ec0ff */
[----:B------:R-:W-:-:S05]  /*87b0*/  F2FP.F16.E4M3.UNPACK_B R28, R28 ;  /* 0x0000001cff1c723e */ /* 0x000fca00020006ff */
[----:B------:R-:W-:-:S05]  /*87c0*/  HADD2.F32 R29, -RZ, R28.H0_H0 ;  /* 0x2000001cff1d7230 */ /* 0x000fca0000004100 */
[----:B------:R-:W-:Y:S01]  /*87d0*/  FMUL R30, R29, R12 ;  /* 0x0000000c1d1e7220 */ /* 0x000fe20000400000 */
[----:B0-----:R-:W-:-:S03]  /*87e0*/  @!P2 IADD3 R28, P4, P5, R26, R32, R18 ;  /* 0x000000201a1ca210 */ /* 0x001fc60007d9e012 */
[----:B------:R-:W-:Y:S01]  /*87f0*/  FFMA R30, R99, R11, R30 ;  /* 0x0000000b631e7223 */ /* 0x000fe2000000001e */
[----:B------:R-:W-:Y:S02]  /*8800*/  @!P2 IADD3.X R29, R170, R33, R16, P4, P5 ;  /* 0x00000021aa1da210 */ /* 0x000fe400027ea410 */
[----:B------:R-:W0:Y:S02]  /*8810*/  @!P3 LDC.64 R32, c[0x0][0x5c0] ;  /* 0x00017000ff20bb82 */ /* 0x000e240000000a00 */
[----:B------:R-:W-:-:S05]  /*8820*/  F2FP.SATFINITE.E4M3.F32.PACK_AB_MERGE_C R31, RZ, R30, RZ ;  /* 0x0000001eff1f723e */ /* 0x000fca00048070ff */
[----:B------:R1:W-:Y:S04]  /*8830*/  @!P2 STG.E.U8 desc[UR14][R28.64+0x20], R31 ;  /* 0x0000201f1c00a986 */ /* 0x0003e8000c10110e */
[----:B------:R-:W2:Y:S01]  /*8840*/  @!P3 LDG.E.U8 R6, desc[UR14][R90.64+0x21] ;  /* 0x0000210e5a06b981 */ /* 0x000ea2000c1e1100 */
[----:B------:R-:W-:-:S04]  /*8850*/  ISETP.NE.AND P0, PT, R188, RZ, PT ;  /* 0x000000ffbc00720c */ /* 0x000fc80003f05270 */
[----:B------:R-:W-:Y:S02]  /*8860*/  ISETP.LT.OR P2, PT, R165, 0x21, !P0 ;  /* 0x00000021a500780c */ /* 0x000fe40004741670 */
[----:B-1----:R-:W-:-:S11]  /*8870*/  PRMT R28, RZ, 0x7610, R28 ;  /* 0x00007610ff1c7816 */ /* 0x002fd6000000001c */
[----:B------:R-:W1:Y:S01]  /*8880*/  @!P2 LDC.64 R34, c[0x0][0x5c0] ;  /* 0x00017000ff22ab82 */ /* 0x000e620000000a00 */
[----:B--2---:R-:W-:-:S04]  /*8890*/  LOP3.LUT R6, R6, 0xff, RZ, 0xc0, !PT ;  /* 0x000000ff06067812 */ /* 0x004fc800078ec0ff */
[----:B------:R-:W-:-:S05]  /*88a0*/  F2FP.F16.E4M3.UNPACK_B R6, R6 ;  /* 0x00000006ff06723e */ /* 0x000fca00020006ff */
[----:B------:R-:W-:-:S05]  /*88b0*/  HADD2.F32 R7, -RZ, R6.H0_H0 ;  /* 0x20000006ff077230 */ /* 0x000fca0000004100 */
[----:B------:R-:W-:Y:S01]  /*88c0*/  FMUL R7, R7, R12 ;  /* 0x0000000c07077220 */ /* 0x000fe20000400000 */
[----:B0-----:R-:W-:-:S03]  /*88d0*/  @!P3 IADD3 R6, P4, P5, R26, R32, R18 ;  /* 0x000000201a06b210 */ /* 0x001fc60007d9e012 */
[----:B------:R-:W-:Y:S01]  /*88e0*/  FFMA R100, R100, R11, R7 ;  /* 0x0000000b64647223 */ /* 0x000fe20000000007 */
[----:B------:R-:W-:-:S04]  /*88f0*/  @!P3 IADD3.X R7, R170, R33, R16, P4, P5 ;  /* 0x00000021aa07b210 */ /* 0x000fc800027ea410 */
[----:B------:R-:W-:-:S05]  /*8900*/  F2FP.SATFINITE.E4M3.F32.PACK_AB_MERGE_C R31, RZ, R100, RZ ;  /* 0x00000064ff1f723e */ /* 0x000fca00048070ff */
[----:B------:R0:W-:Y:S04]  /*8910*/  @!P3 STG.E.U8 desc[UR14][R6.64+0x21], R31 ;  /* 0x0000211f0600b986 */ /* 0x0001e8000c10110e */
[----:B------:R-:W2:Y:S01]  /*8920*/  @!P2 LDG.E.U8 R28, desc[UR14][R24.64+0x20] ;  /* 0x0000200e181ca981 */ /* 0x000ea2000c1e1100 */
[----:B------:R-:W-:Y:S02]  /*8930*/  @!P2 IADD3 R33, P4, P5, R17, R26, R18 ;  /* 0x0000001a1121a210 */ /* 0x000fe40007d9e012 */
[----:B------:R-:W-:Y:S02]  /*8940*/  ISETP.LT.OR P3, PT, R165, 0x22, !P0 ;  /* 0x00000022a500780c */ /* 0x000fe40004761670 */
[----:B------:R-:W-:Y:S02]  /*8950*/  @!P2 IADD3.X R32, R13, R170, R16, P4, P5 ;  /* 0x000000aa0d20a210 */ /* 0x000fe400027ea410 */
[----:B0-----:R-:W-:-:S02]  /*8960*/  PRMT R6, RZ, 0x7610, R6 ;  /* 0x00007610ff067816 */ /* 0x001fc40000000006 */
[----:B--2---:R-:W-:-:S04]  /*8970*/  LOP3.LUT R28, R28, 0xff, RZ, 0xc0, !PT ;  /* 0x000000ff1c1c7812 */ /* 0x004fc800078ec0ff */
[----:B------:R-:W-:-:S05]  /*8980*/  F2FP.F16.E4M3.UNPACK_B R28, R28 ;  /* 0x0000001cff1c723e */ /* 0x000fca00020006ff */
[----:B------:R-:W-:Y:S01]  /*8990*/  HADD2.F32 R29, -RZ, R28.H0_H0 ;  /* 0x2000001cff1d7230 */ /* 0x000fe20000004100 */
[----:B-1----:R-:W-:-:S04]  /*89a0*/  @!P2 IADD3 R28, P4, R33, R34, RZ ;  /* 0x00000022211ca210 */ /* 0x002fc80007f9e0ff */
[----:B------:R-:W-:-:S04]  /*89b0*/  FMUL R30, R29, R12 ;  /* 0x0000000c1d1e7220 */ /* 0x000fc80000400000 */
[----:B------:R-:W-:Y:S01]  /*89c0*/  FFMA R30, R97, R11, R30 ;  /* 0x0000000b611e7223 */ /* 0x000fe2000000001e */
[----:B------:R-:W-:Y:S02]  /*89d0*/  @!P2 IMAD.X R29, R32, 0x1, R35, P4 ;  /* 0x00000001201da824 */ /* 0x000fe400020e0623 */
[----:B------:R-:W0:Y:S02]  /*89e0*/  @!P3 LDC.64 R34, c[0x0][0x5c0] ;  /* 0x00017000ff22bb82 */ /* 0x000e240000000a00 */
[----:B------:R-:W-:-:S05]  /*89f0*/  F2FP.SATFINITE.E4M3.F32.PACK_AB_MERGE_C R31, RZ, R30, RZ ;  /* 0x0000001eff1f723e */ /* 0x000fca00048070ff */
[----:B------:R1:W-:Y:S04]  /*8a00*/  @!P2 STG.E.U8 desc[UR14][R28.64+0x20], R31 ;  /* 0x0000201f1c00a986 */ /* 0x0003e8000c10110e */
[----:B------:R-:W2:Y:S01]  /*8a10*/  @!P3 LDG.E.U8 R6, desc[UR14][R24.64+0x21] ;  /* 0x0000210e1806b981 */ /* 0x000ea2000c1e1100 */
[----:B------:R-:W-:Y:S02]  /*8a20*/  @!P3 IADD3 R33, P4, P5, R17, R26, R18 ;  /* 0x0000001a1121b210 */ /* 0x000fe40007d9e012 */
[----:B------:R-:W-:Y:S02]  /*8a30*/  ISETP.LT.OR P2, PT, R165, 0x29, !P1 ;  /* 0x00000029a500780c */ /* 0x000fe40004f41670 */
[----:B------:R-:W-:Y:S02]  /*8a40*/  @!P3 IADD3.X R30, R13, R170, R16, P4, P5 ;  /* 0x000000aa0d1eb210 */ /* 0x000fe400027ea410 */
[----:B--2---:R-:W-:-:S04]  /*8a50*/  LOP3.LUT R6, R6, 0xff, RZ, 0xc0, !PT ;  /* 0x000000ff06067812 */ /* 0x004fc800078ec0ff */
[----:B------:R-:W-:-:S05]  /*8a60*/  F2FP.F16.E4M3.UNPACK_B R6, R6 ;  /* 0x00000006ff06723e */ /* 0x000fca00020006ff */
[----:B------:R-:W-:-:S05]  /*8a70*/  HADD2.F32 R7, -RZ, R6.H0_H0 ;  /* 0x20000006ff077230 */ /* 0x000fca0000004100 */
[----:B------:R-:W-:Y:S01]  /*8a80*/  FMUL R7, R7, R12 ;  /* 0x0000000c07077220 */ /* 0x000fe20000400000 */
[----:B0-----:R-:W-:Y:S02]  /*8a90*/  @!P3 IADD3 R6, P4, R33, R34, RZ ;  /* 0x000000222106b210 */ /* 0x001fe40007f9e0ff */
[----:B------:R-:W0:Y:S01]  /*8aa0*/  @!P2 LDC.64 R32, c[0x0][0x5c0] ;  /* 0x00017000ff20ab82 */ /* 0x000e220000000a00 */
[----:B------:R-:W-:Y:S02]  /*8ab0*/  FFMA R22, R22, R11, R7 ;  /* 0x0000000b16167223 */ /* 0x000fe40000000007 */
[----:B------:R-:W-:-:S03]  /*8ac0*/  @!P3 IMAD.X R7, R30, 0x1, R35, P4 ;  /* 0x000000011e07b824 */ /* 0x000fc600020e0623 */
[----:B-1----:R-:W-:Y:S02]  /*8ad0*/  F2FP.SATFINITE.E4M3.F32.PACK_AB_MERGE_C R31, RZ, R22, RZ ;  /* 0x00000016ff1f723e */ /* 0x002fe400048070ff */
[----:B------:R-:W-:-:S03]  /*8ae0*/  PRMT R22, RZ, 0x7610, R22 ;  /* 0x00007610ff167816 */ /* 0x000fc60000000016 */
[----:B------:R1:W-:Y:S04]  /*8af0*/  @!P3 STG.E.U8 desc[UR14][R6.64+0x21], R31 ;  /* 0x0000211f0600b986 */ /* 0x0003e8000c10110e */
[----:B------:R-:W2:Y:S01]  /*8b00*/  @!P2 LDG.E.U8 R22, desc[UR14][R90.64+0x28] ;  /* 0x0000280e5a16a981 */ /* 0x000ea2000c1e1100 */
        /* <DEDUP_REMOVED lines=13> */
[----:B------:R-:W-:Y:S02]  /*8be0*/  ISETP.LT.OR P2, PT, R165, 0x29, !P0 ;  /* 0x00000029a500780c */ /* 0x000fe40004741670 */
[----:B0-----:R-:W-:-:S11]  /*8bf0*/  PRMT R22, RZ, 0x7610, R22 ;  /* 0x00007610ff167816 */ /* 0x001fd60000000016 */
[----:B------:R-:W0:Y:S01]  /*8c00*/  @!P2 LDC.64 R32, c[0x0][0x5c0] ;  /* 0x00017000ff20ab82 */ /* 0x000e220000000a00 */
[----:B--2---:R-:W-:-:S04]  /*8c10*/  LOP3.LUT R6, R6, 0xff, RZ, 0xc0, !PT ;  /* 0x000000ff06067812 */ /* 0x004fc800078ec0ff */
[----:B------:R-:W-:-:S05]  /*8c20*/  F2FP.F16.E4M3.UNPACK_B R6, R6 ;  /* 0x00000006ff06723e */ /* 0x000fca00020006ff */
[----:B------:R-:W-:-:S05]  /*8c30*/  HADD2.F32 R7, -RZ, R6.H0_H0 ;  /* 0x20000006ff077230 */ /* 0x000fca0000004100 */
[----:B------:R-:W-:Y:S01]  /*8c40*/  FMUL R7, R7, R12 ;  /* 0x0000000c07077220 */ /* 0x000fe20000400000 */
[----:B-1----:R-:W-:-:S03]  /*8c50*/  @!P1 IADD3 R6, P3, P4, R26, R30, R18 ;  /* 0x0000001e1a069210 */ /* 0x002fc60007c7e012 */
[----:B------:R-:W-:Y:S01]  /*8c60*/  FFMA R96, R96, R11, R7 ;  /* 0x0000000b60607223 */ /* 0x000fe20000000007 */
[----:B------:R-:W-:-:S04]  /*8c70*/  @!P1 IADD3.X R7, R170, R31, R16, P3, P4 ;  /* 0x0000001faa079210 */ /* 0x000fc80001fe8410 */
[----:B------:R-:W-:-:S05]  /*8c80*/  F2FP.SATFINITE.E4M3.F32.PACK_AB_MERGE_C R29, RZ, R96, RZ ;  /* 0x00000060ff1d723e */ /* 0x000fca00048070ff */
[----:B------:R1:W-:Y:S04]  /*8c90*/  @!P1 STG.E.U8 desc[UR14][R6.64+0x29], R29 ;  /* 0x0000291d06009986 */ /* 0x0003e8000c10110e */
[----:B------:R-:W2:Y:S01]  /*8ca0*/  @!P2 LDG.E.U8 R22, desc[UR14][R24.64+0x28] ;  /* 0x0000280e1816a981 */ /* 0x000ea2000c1e1100 */
[----:B------:R-:W-:-:S04]  /*8cb0*/  @!P2 IADD3 R31, P1, P3, R17, R26, R18 ;  /* 0x0000001a111fa210 */ /* 0x000fc80007b3e012 */
[----:B------:R-:W-:Y:S02]  /*8cc0*/  @!P2 IADD3.X R30, R13, R170, R16, P1, P3 ;  /* 0x000000aa0d1ea210 */ /* 0x000fe40000fe6410 */
[----:B------:R-:W-:Y:S01]  /*8cd0*/  ISETP.LT.OR P0, PT, R165, 0x2a, !P0 ;  /* 0x0000002aa500780c */ /* 0x000fe20004701670 */
[----:B------:R-:W-:Y:S01]  /*8ce0*/  BSSY B1, `(.L_x_37) ;  /* 0x000000d000017945 */ /* 0x000fe20003800000 */
[----:B-1----:R-:W-:Y:S02]  /*8cf0*/  PRMT R6, RZ, 0x7610, R6 ;  /* 0x00007610ff067816 */ /* 0x002fe40000000006 */
[----:B--2---:R-:W-:-:S04]  /*8d00*/  LOP3.LUT R22, R22, 0xff, RZ, 0xc0, !PT ;  /* 0x000000ff16167812 */ /* 0x004fc800078ec0ff */
[----:B------:R-:W-:-:S05]  /*8d10*/  F2FP.F16.E4M3.UNPACK_B R22, R22 ;  /* 0x00000016ff16723e */ /* 0x000fca00020006ff */
[----:B------:R-:W-:Y:S01]  /*8d20*/  HADD2.F32 R23, -RZ, R22.H0_H0 ;  /* 0x20000016ff177230 */ /* 0x000fe20000004100 */
[----:B0-----:R-:W-:-:S04]  /*8d30*/  @!P2 IADD3 R22, P4, R31, R32, RZ ;  /* 0x000000201f16a210 */ /* 0x001fc80007f9e0ff */
[----:B------:R-:W-:-:S04]  /*8d40*/  FMUL R28, R23, R12 ;  /* 0x0000000c171c7220 */ /* 0x000fc80000400000 */
[----:B------:R-:W-:Y:S01]  /*8d50*/  FFMA R28, R21, R11, R28 ;  /* 0x0000000b151c7223 */ /* 0x000fe2000000001c */
[----:B------:R-:W-:-:S04]  /*8d60*/  @!P2 IMAD.X R23, R30, 0x1, R33, P4 ;  /* 0x000000011e17a824 */ /* 0x000fc800020e0621 */
[----:B------:R-:W-:-:S05]  /*8d70*/  F2FP.SATFINITE.E4M3.F32.PACK_AB_MERGE_C R7, RZ, R28, RZ ;  /* 0x0000001cff07723e */ /* 0x000fca00048070ff */
[----:B------:R0:W-:Y:S01]  /*8d80*/  @!P2 STG.E.U8 desc[UR14][R22.64+0x28], R7 ;  /* 0x000028071600a986 */ /* 0x0001e2000c10110e */
[----:B------:R-:W-:Y:S05]  /*8d90*/  @P0 BRA `(.L_x_38) ;  /* 0x0000000000040947 */ /* 0x000fea0003800000 */
[----:B------:R1:W5:Y:S02]  /*8da0*/  LDG.E.U8 R6, desc[UR14][R24.64+0x29] ;  /* 0x0000290e18067981 */ /* 0x000364000c1e1100 */
.L_x_38:
[----:B------:R-:W-:Y:S05]  /*8db0*/  BSYNC B1 ;  /* 0x0000000000017941 */ /* 0x000fea0003800000 */
.L_x_37:
[----:B------:R-:W-:Y:S05]  /*8dc0*/  @P0 BRA `(.L_x_39) ;  /* 0x0000002c00bc0947 */ /* 0x000fea0003800000 */
[----:B-----5:R-:W-:Y:S01]  /*8dd0*/  LOP3.LUT R6, R6, 0xff, RZ, 0xc0, !PT ;  /* 0x000000ff06067812 */ /* 0x020fe200078ec0ff */
[----:B------:R-:W-:-:S03]  /*8de0*/  ULDC.64 UR6, c[0x0][0x5c0] ;  /* 0x0001700000067ab9 */ /* 0x000fc60000000a00 */
[----:B------:R-:W-:-:S05]  /*8df0*/  F2FP.F16.E4M3.UNPACK_B R6, R6 ;  /* 0x00000006ff06723e */ /* 0x000fca00020006ff */
[----:B0-----:R-:W-:Y:S01]  /*8e00*/  HADD2.F32 R7, -RZ, R6.H0_H0 ;  /* 0x20000006ff077230 */ /* 0x001fe20000004100 */
[----:B------:R-:W-:-:S04]  /*8e10*/  IADD3 R6, P0, P1, R17, R26, R18 ;  /* 0x0000001a11067210 */ /* 0x000fc8000791e012 */
[----:B------:R-:W-:Y:S01]  /*8e20*/  FMUL R7, R7, R12 ;  /* 0x0000000c07077220 */ /* 0x000fe20000400000 */
[----:B------:R-:W-:Y:S02]  /*8e30*/  IADD3.X R170, R13, R170, R16, P0, P1 ;  /* 0x000000aa0daa7210 */ /* 0x000fe400007e2410 */
[----:B------:R-:W-:Y:S01]  /*8e40*/  IADD3 R6, P0, R6, UR6, RZ ;  /* 0x0000000606067c10 */ /* 0x000fe2000ff1e0ff */
[----:B------:R-:W-:-:S03]  /*8e50*/  FFMA R20, R20, R11, R7 ;  /* 0x0000000b14147223 */ /* 0x000fc60000000007 */
[----:B------:R-:W-:Y:S02]  /*8e60*/  IADD3.X R7, R170, UR7, RZ, P0, !PT ;  /* 0x00000007aa077c10 */ /* 0x000fe400087fe4ff */
[----:B------:R-:W-:-:S05]  /*8e70*/  F2FP.SATFINITE.E4M3.F32.PACK_AB_MERGE_C R21, RZ, R20, RZ ;  /* 0x00000014ff15723e */ /* 0x000fca00048070ff */
[----:B------:R2:W-:Y:S01]  /*8e80*/  STG.E.U8 desc[UR14][R6.64+0x29], R21 ;  /* 0x0000291506007986 */ /* 0x0005e2000c10110e */
[----:B------:R-:W-:Y:S05]  /*8e90*/  BRA `(.L_x_39) ;  /* 0x0000002c00887947 */ /* 0x000fea0003800000 */
.L_x_36:
[----:B------:R-:W-:Y:S01]  /*8ea0*/  ISETP.GE.AND P1, PT, R169, 0x9, PT ;  /* 0x00000009a900780c */ /* 0x000fe20003f26270 */
[-C--:B--2---:R-:W-:Y:S01]  /*8eb0*/  FMUL R109, R109, R11.reuse ;  /* 0x0000000b6d6d7220 */ /* 0x084fe20000400000 */
[----:B------:R-:W-:Y:S01]  /*8ec0*/  LOP3.LUT R10, R10, 0xffdfffff, RZ, 0xc0, !PT ;  /* 0xffdfffff0a0a7812 */ /* 0x000fe200078ec0ff */
[-C--:B------:R-:W-:Y:S01]  /*8ed0*/  FMUL R108, R108, R11.reuse ;  /* 0x0000000b6c6c7220 */ /* 0x080fe20000400000 */
[----:B------:R-:W-:Y:S01]  /*8ee0*/  ISETP.LT.OR P5, PT, R165, 0x1, !P1 ;  /* 0x00000001a500780c */ /* 0x000fe20004fa1670 */
[-C--:B------:R-:W-:Y:S01]  /*8ef0*/  FMUL R103, R103, R11.reuse ;  /* 0x0000000b67677220 */ /* 0x080fe20000400000 */
[C---:B------:R-:W-:Y:S01]  /*8f00*/  ISETP.LT.OR P4, PT, R165.reuse, 0x2, !P1 ;  /* 0x00000002a500780c */ /* 0x040fe20004f81670 */
[-C--:B------:R-:W-:Y:S01]  /*8f10*/  FMUL R110, R110, R11.reuse ;  /* 0x0000000b6e6e7220 */ /* 0x080fe20000400000 */
[----:B------:R-:W-:Y:S01]  /*8f20*/  ISETP.LT.OR P3, PT, R165, 0x9, !P1 ;  /* 0x00000009a500780c */ /* 0x000fe20004f61670 */
[-C--:B------:R-:W-:Y:S01]  /*8f30*/  FMUL R129, R129, R11.reuse ;  /* 0x0000000b81817220 */ /* 0x080fe20000400000 */
[----:B------:R-:W-:Y:S01]  /*8f40*/  LOP3.LUT R111, R111, 0xffdfffff, RZ, 0xc0, !PT ;  /* 0xffdfffff6f6f7812 */ /* 0x000fe200078ec0ff */
[----:B------:R-:W-:Y:S01]  /*8f50*/  FMUL R124, R124, R11 ;  /* 0x0000000b7c7c7220 */ /* 0x000fe20000400000 */
[----:B------:R-:W-:Y:S01]  /*8f60*/  F2FP.SATFINITE.E4M3.F32.PACK_AB_MERGE_C R109, RZ, R109, RZ ;  /* 0x0000006dff6d723e */ /* 0x000fe200048070ff */
[-C--:B------:R-:W-:Y:S01]  /*8f70*/  FMUL R121, R121, R11.reuse ;  /* 0x0000000b79797220 */ /* 0x080fe20000400000 */
[----:B------:R-:W-:Y:S01]  /*8f80*/  F2FP.SATFINITE.E4M3.F32.PACK_AB_MERGE_C R221, RZ, R108, RZ ;  /* 0x0000006cffdd723e */ /* 0x000fe200048070ff */
[----:B------:R-:W-:Y:S01]  /*8f90*/  FMUL R128, R128, R11 ;  /* 0x0000000b80807220 */ /* 0x000fe20000400000 */
[----:B------:R-:W-:Y:S01]  /*8fa0*/  F2FP.SATFINITE.E4M3.F32.PACK_AB_MERGE_C R103, RZ, R103, RZ ;  /* 0x00000067ff67723e */ /* 0x000fe200048070ff */
[----:B------:R-:W0:Y:S01]  /*8fb0*/  @!P5 LDC.64 R62, c[0x0][0x5c0] ;  /* 0x00017000ff3edb82 */ /* 0x000e220000000a00 */
[----:B------:R-:W-:Y:S01]  /*8fc0*/  @P5 LOP3.LUT R111, R111, 0x200000, RZ, 0xfc, !PT ;  /* 0x002000006f6f5812 */ /* 0x000fe200078efcff */
[----:B------:R-:W-:Y:S01]  /*8fd0*/  FMUL R123, R123, R11 ;  /* 0x0000000b7b7b7220 */ /* 0x000fe20000400000 */
[----:B------:R-:W-:Y:S01]  /*8fe0*/  F2FP.SATFINITE.E4M3.F32.PACK_AB_MERGE_C R129, RZ, R129, RZ ;  /* 0x00000081ff81723e */ /* 0x000fe200048070ff */
[-C--:B------:R-:W-:Y:S01]  /*8ff0*/  FMUL R130, R130, R11.reuse ;  /* 0x0000000b82827220 */ /* 0x080fe20000400000 */
[----:B------:R-:W-:Y:S01]  /*9000*/  @P3 LOP3.LUT R10, R10, 0x200000, RZ, 0xfc, !PT ;  /* 0x002000000a0a3812 */ /* 0x000fe200078efcff */
[-C--:B------:R-:W-:Y:S01]  /*9010*/  FMUL R133, R133, R11.reuse ;  /* 0x0000000b85857220 */ /* 0x080fe20000400000 */
[----:B------:R-:W-:Y:S01]  /*9020*/  LOP3.LUT R111, R111, 0xffefffff, RZ, 0xc0, !PT ;  /* 0xffefffff6f6f7812 */ /* 0x000fe200078ec0ff */
[----:B------:R-:W1:Y:S01]  /*9030*/  @!P4 LDC.64 R34, c[0x0][0x5c0] ;  /* 0x00017000ff22cb82 */ /* 0x000e620000000a00 */
[----:B------:R-:W-:Y:S01]  /*9040*/  LOP3.LUT R10, R10, 0xffefffff, RZ, 0xc0, !PT ;  /* 0xffefffff0a0a7812 */ /* 0x000fe200078ec0ff */
[-C--:B------:R-:W-:Y:S01]  /*9050*/  FMUL R142, R142, R11.reuse ;  /* 0x0000000b8e8e7220 */ /* 0x080fe20000400000 */
[----:B------:R-:W-:Y:S01]  /*9060*/  @P4 LOP3.LUT R111, R111, 0x100000, RZ, 0xfc, !PT ;  /* 0x001000006f6f4812 */ /* 0x000fe200078efcff */
[----:B------:R-:W-:Y:S01]  /*9070*/  FMUL R143, R143, R11 ;  /* 0x0000000b8f8f7220 */ /* 0x000fe20000400000 */
[----:B------:R-:W-:Y:S01]  /*9080*/  F2FP.SATFINITE.E4M3.F32.PACK_AB_MERGE_C R121, RZ, R121, RZ ;  /* 0x00000079ff79723e */ /* 0x000fe200048070ff */
[----:B------:R-:W-:Y:S01]  /*9090*/  FMUL R148, R148, R11 ;  /* 0x0000000b94947220 */ /* 0x000fe20000400000 */
[----:B------:R-:W-:Y:S01]  /*90a0*/  LOP3.LUT R111, R111, 0x7fffffff, RZ, 0xc0, !PT ;  /* 0x7fffffff6f6f7812 */ /* 0x000fe200078ec0ff */
[----:B------:R-:W2:Y:S01]  /*90b0*/  @!P3 LDC.64 R30, c[0x0][0x5c0] ;  /* 0x00017000ff1ebb82 */ /* 0x000ea20000000a00 */
[----:B------:R-:W-:Y:S01]  /*90c0*/  F2FP.SATFINITE.E4M3.F32.PACK_AB_MERGE_C R123, RZ, R123, RZ ;  /* 0x0000007bff7b723e */ /* 0x000fe200048070ff */
[----:B------:R-:W-:Y:S01]  /*90d0*/  FMUL R157, R157, R11 ;  /* 0x0000000b9d9d7220 */ /* 0x000fe20000400000 */
[----:B------:R-:W-:Y:S01]  /*90e0*/  F2FP.SATFINITE.E4M3.F32.PACK_AB_MERGE_C R133, RZ, R133, RZ ;  /* 0x00000085ff85723e */ /* 0x000fe200048070ff */
[----:B------:R-:W-:Y:S01]  /*90f0*/  FMUL R140, R140, R11 ;  /* 0x0000000b8c8c7220 */ /* 0x000fe20000400000 */
[----:B------:R-:W-:Y:S01]  /*9100*/  F2FP.SATFINITE.E4M3.F32.PACK_AB_MERGE_C R143, RZ, R143, RZ ;  /* 0x0000008fff8f723e */ /* 0x000fe200048070ff */
[----:B------:R-:W-:Y:S01]  /*9110*/  FMUL R139, R139, R11 ;  /* 0x0000000b8b8b7220 */ /* 0x000fe20000400000 */
[----:B------:R-:W-:Y:S01]  /*9120*/  F2FP.SATFINITE.E4M3.F32.PACK_AB_MERGE_C R157, RZ, R157, RZ ;  /* 0x0000009dff9d723e */ /* 0x000fe200048070ff */
[-C--:B------:R-:W-:Y:S01]  /*9130*/  FMUL R162, R162, R11.reuse ;  /* 0x0000000ba2a27220 */ /* 0x080fe20000400000 */
[----:B0-----:R-:W-:Y:S01]  /*9140*/  @!P5 IADD3 R62, P0, P2, R26, R62, R17 ;  /* 0x0000003e1a3ed210 */ /* 0x001fe20007a1e011 */
[----:B------:R-:W-:Y:S01]  /*9150*/  FMUL R161, R161, R11 ;  /* 0x0000000ba1a17220 */ /* 0x000fe20000400000 */
[----:B------:R-:W-:Y:S01]  /*9160*/  F2FP.SATFINITE.E4M3.F32.PACK_AB_MERGE_C R139, RZ, R139, RZ ;  /* 0x0000008bff8b723e */ /* 0x000fe200048070ff */
[----:B------:R-:W-:Y:S01]  /*9170*/  FMUL R136, R136, R11 ;  /* 0x0000000b88887220 */ /* 0x000fe20000400000 */
[----:B------:R-:W-:Y:S01]  /*9180*/  @!P5 IADD3.X R63, R170, R63, R13, P0, P2 ;  /* 0x0000003faa3fd210 */ /* 0x000fe200007e440d */
[----:B------:R-:W-:Y:S01]  /*9190*/  FMUL R163, R163, R11 ;  /* 0x0000000ba3a37220 */ /* 0x000fe20000400000 */
[----:B------:R-:W-:Y:S01]  /*91a0*/  F2FP.SATFINITE.E4M3.F32.PACK_AB_MERGE_C R161, RZ, R161, RZ ;  /* 0x000000a1ffa1723e */ /* 0x000fe200048070ff */
[-C--:B------:R-:W-:Y:S01]  /*91b0*/  FMUL R164, R164, R11.reuse ;  /* 0x0000000ba4a47220 */ /* 0x080fe20000400000 */
[----:B-1----:R-:W-:Y:S01]  /*91c0*/  @!P4 IADD3 R34, P0, P2, R26, R34, R17 ;  /* 0x000000221a22c210 */ /* 0x002fe20007a1e011 */
[----:B------:R-:W-:Y:S01]  /*91d0*/  FMUL R159, R159, R11 ;  /* 0x0000000b9f9f7220 */ /* 0x000fe20000400000 */
[----:B------:R-:W-:Y:S01]  /*91e0*/  F2FP.SATFINITE.E4M3.F32.PACK_AB_MERGE_C R163, RZ, R163, RZ ;  /* 0x000000a3ffa3723e */ /* 0x000fe200048070ff */
[----:B------:R-:W-:Y:S01]  /*91f0*/  FMUL R160, R160, R11 ;  /* 0x0000000ba0a07220 */ /* 0x000fe20000400000 */
[----:B------:R-:W-:Y:S01]  /*9200*/  @!P4 IADD3.X R35, R170, R35, R13, P0, P2 ;  /* 0x00000023aa23c210 */ /* 0x000fe200007e440d */
[----:B------:R-:W-:Y:S01]  /*9210*/  FMUL R155, R155, R11 ;  /* 0x0000000b9b9b7220 */ /* 0x000fe20000400000 */
[----:B------:R-:W-:Y:S01]  /*9220*/  F2FP.SATFINITE.E4M3.F32.PACK_AB_MERGE_C R159, RZ, R159, RZ ;  /* 0x0000009fff9f723e */ /* 0x000fe200048070ff */
[-C--:B------:R-:W-:Y:S01]  /*9230*/  FMUL R158, R158, R11.reuse ;  /* 0x0000000b9e9e7220 */ /* 0x080fe20000400000 */
[----:B--2---:R-:W-:Y:S01]  /*9240*/  @!P3 IADD3 R30, P0, P2, R26, R30, R17 ;  /* 0x0000001e1a1eb210 */ /* 0x004fe20007a1e011 */
[----:B------:R-:W-:Y:S01]  /*9250*/  FMUL R153, R153, R11 ;  /* 0x0000000b99997220 */ /* 0x000fe20000400000 */
[----:B------:R-:W-:Y:S01]  /*9260*/  F2FP.SATFINITE.E4M3.F32.PACK_AB_MERGE_C R155, RZ, R155, RZ ;  /* 0x0000009bff9b723e */ /* 0x000fe200048070ff */
[----:B------:R-:W-:Y:S01]  /*9270*/  FMUL R156, R156, R11 ;  /* 0x0000000b9c9c7220 */ /* 0x000fe20000400000 */
[----:B------:R-:W-:Y:S01]  /*9280*/  @!P3 IADD3.X R31, R170, R31, R13, P0, P2 ;  /* 0x0000001faa1fb210 */ /* 0x000fe200007e440d */
[-C--:B------:R-:W-:Y:S01]  /*9290*/  FMUL R151, R151, R11.reuse ;  /* 0x0000000b97977220 */ /* 0x080fe20000400000 */
[----:B------:R-:W-:Y:S01]  /*92a0*/  ISETP.LT.OR P3, PT, R165, 0xa, !P1 ;  /* 0x0000000aa500780c */ /* 0x000fe20004f61670 */
[----:B------:R-:W-:Y:S01]  /*92b0*/  FMUL R154, R154, R11 ;  /* 0x0000000b9a9a7220 */ /* 0x000fe20000400000 */
[----:B------:R-:W-:Y:S01]  /*92c0*/  F2FP.SATFINITE.E4M3.F32.PACK_AB_MERGE_C R153, RZ, R153, RZ ;  /* 0x00000099ff99723e */ /* 0x000fe200048070ff */
[----:B------:R-:W-:Y:S01]  /*92d0*/  FMUL R149, R149, R11 ;  /* 0x0000000b95957220 */ /* 0x000fe20000400000 */
[----:B------:R-:W-:Y:S01]  /*92e0*/  F2FP.SATFINITE.E4M3.F32.PACK_AB_MERGE_C R151, RZ, R151, RZ ;  /* 0x00000097ff97723e */ /* 0x000fe200048070ff */
[-C--:B------:R-:W-:Y:S01]  /*92f0*/  FMUL R152, R152, R11.reuse ;  /* 0x0000000b98987220 */ /* 0x080fe20000400000 */
[-C--:B------:R-:W-:Y:S01]  /*9300*/  FMUL R147, R147, R11.reuse ;  /* 0x0000000b93937220 */ /* 0x080fe20000400000 */
[----:B------:R-:W-:Y:S01]  /*9310*/  FMUL R150, R150, R11 ;  /* 0x0000000b96967220 */ /* 0x000fe20000400000 */
[----:B------:R-:W-:Y:S01]  /*9320*/  F2FP.SATFINITE.E4M3.F32.PACK_AB_MERGE_C R149, RZ, R149, RZ ;  /* 0x00000095ff95723e */ /* 0x000fe200048070ff */
[-C--:B------:R-:W-:Y:S01]  /*9330*/  FMUL R145, R145, R11.reuse ;  /* 0x0000000b91917220 */ /* 0x080fe20000400000 */
[----:B------:R-:W-:Y:S01]  /*9340*/  FMUL R146, R146, R11 ;  /* 0x0000000b92927220 */ /* 0x000fe20000400000 */
[----:B------:R-:W-:Y:S01]  /*9350*/  F2FP.SATFINITE.E4M3.F32.PACK_AB_MERGE_C R147, RZ, R147, RZ ;  /* 0x00000093ff93723e */ /* 0x000fe200048070ff */
[-C--:B------:R-:W-:Y:S01]  /*9360*/  FMUL R141, R141, R11.reuse ;  /* 0x0000000b8d8d7220 */ /* 0x080fe20000400000 */
[----:B------:R-:W0:Y:S01]  /*9370*/  @!P3 LDC.64 R32, c[0x0][0x5c0] ;  /* 0x00017000ff20bb82 */ /* 0x000e220000000a00 */
[----:B------:R-:W-:Y:S01]  /*9380*/  @P3 LOP3.LUT R10, R10, 0x100000, RZ, 0xfc, !PT ;  /* 0x001000000a0a3812 */ /* 0x000fe200078efcff */
[----:B------:R-:W-:Y:S01]  /*9390*/  FMUL R144, R144, R11 ;  /* 0x0000000b90907220 */ /* 0x000fe20000400000 */
[----:B------:R-:W-:Y:S01]  /*93a0*/  F2FP.SATFINITE.E4M3.F32.PACK_AB_MERGE_C R145, RZ, R145, RZ ;  /* 0x00000091ff91723e */ /* 0x000fe200048070ff */
[-C--:B------:R-:W-:Y:S01]  /*93b0*/  FMUL R137, R137, R11.reuse ;  /* 0x0000000b89897220 */ /* 0x080fe20000400000 */
[----:B------:R-:W-:Y:S01]  /*93c0*/  LOP3.LUT R10, R10, 0xfff7ffff, RZ, 0xc0, !PT ;  /* 0xfff7ffff0a0a7812 */ /* 0x000fe200078ec0ff */
        /* <DEDUP_REMOVED lines=23> */
[-C--:B------:R-:W-:Y:S01]  /*9540*/  FMUL R116, R116, R11.reuse ;  /* 0x0000000b74747220 */ /* 0x080fe20000400000 */
[----:B------:R-:W-:Y:S01]  /*9550*/  ISETP.GE.AND P0, PT, R169, 0x81, PT ;  /* 0x00000081a900780c */ /* 0x000fe20003f06270 */
[----:B------:R-:W-:Y:S01]  /*9560*/  FMUL R113, R113, R11 ;  /* 0x0000000b71717220 */ /* 0x000fe20000400000 */
[----:B------:R-:W-:Y:S01]  /*9570*/  F2FP.SATFINITE.E4M3.F32.PACK_AB_MERGE_C R117, RZ, R117, RZ ;  /* 0x00000075ff75723e */ /* 0x000fe200048070ff */
[-C--:B------:R-:W-:Y:S01]  /*9580*/  FMUL R114, R114, R11.reuse ;  /* 0x0000000b72727220 */ /* 0x080fe20000400000 */
[----:B------:R-:W-:Y:S01]  /*9590*/  ISETP.LT.OR P4, PT, R165, 0x1, !P0 ;  /* 0x00000001a500780c */ /* 0x000fe20004781670 */
[----:B------:R-:W-:Y:S01]  /*95a0*/  FMUL R107, R107, R11 ;  /* 0x0000000b6b6b7220 */ /* 0x000fe20000400000 */
[----:B------:R-:W-:Y:S01]  /*95b0*/  F2FP.SATFINITE.E4M3.F32.PACK_AB_MERGE_C R115, RZ, R115, RZ ;  /* 0x00000073ff73723e */ /* 0x000fe200048070ff */
        /* <DEDUP_REMOVED lines=18> */
[-C--:B------:R-:W-:Y:S01]  /*96e0*/  FMUL R22, R22, R11.reuse ;  /* 0x0000000b16167220 */ /* 0x080fe20000400000 */
[-C--:B------:R-:W-:Y:S01]  /*96f0*/  FMUL R96, R96, R11.reuse ;  /* 0x0000000b60607220 */ /* 0x080fe20000400000 */
[----:B------:R-:W-:Y:S01]  /*9700*/  FMUL R21, R21, R11 ;  /* 0x0000000b15157220 */ /* 0x000fe20000400000 */
[----:B------:R-:W-:Y:S01]  /*9710*/  F2FP.SATFINITE.E4M3.F32.PACK_AB_MERGE_C R97, RZ, R97, RZ ;  /* 0x00000061ff61723e */ /* 0x000fe200048070ff */
[----:B------:R-:W-:-:S03]  /*9720*/  FMUL R20, R20, R11 ;  /* 0x0000000b14147220 */ /* 0x000fc60000400000 */
[----:B------:R-:W-:Y:S02]  /*9730*/  F2FP.SATFINITE.E4M3.F32.PACK_AB_MERGE_C R21, RZ, R21, RZ ;  /* 0x00000015ff15723e */ /* 0x000fe400048070ff */
        /* <DEDUP_REMOVED lines=167> */
[----:B------:R-:W0:Y:S01]  /*a1b0*/  @!P2 LDC.64 R60, c[0x0][0x5c0] ;  /* 0x00017000ff3cab82 */ /* 0x000e220000000a00 */
[----:B------:R-:W-:-:S04]  /*a1c0*/  ISETP.GE.AND P3, PT, R169, 0x89, PT ;  /* 0x00000089a900780c */ /* 0x000fc80003f66270 */
[----:B------:R-:W-:Y:S02]  /*a1d0*/  ISETP.LT.OR P5, PT, R165, 0x11, !P3 ;  /* 0x00000011a500780c */ /* 0x000fe40005fa1670 */
        /* <DEDUP_REMOVED lines=46> */
[----:B------:R-:W-:-:S02]  /*a4c0*/  P2R R211, PR, RZ, 0x2 ;  /* 0x00000002ffd37803 */ /* 0x000fc40000000000 */
[----:B------:R-:W-:-:S04]  /*a4d0*/  @P5 LOP3.LUT R111, R111, 0x800, RZ, 0xfc, !PT ;  /* 0x000008006f6f5812 */ /* 0x000fc800078efcff */
[----:B------:R-:W-:-:S03]  /*a4e0*/  LOP3.LUT R111, R111, 0xfffffbff, RZ, 0xc0, !PT ;  /* 0xfffffbff6f6f7812 */ /* 0x000fc600078ec0ff */
[----:B------:R-:W-:-:S04]  /*a4f0*/  @!P1 IADD3 R199, P4, P2, R17, R26, R18 ;  /* 0x0000001a11c79210 */ /* 0x000fc80007a9e012 */
        /* <DEDUP_REMOVED lines=32> */
[C---:B------:R-:W-:Y:S02]  /*a700*/  ISETP.LT.OR P2, PT, R165.reuse, 0x1a, !P0 ;  /* 0x0000001aa500780c */ /* 0x040fe40004741670 */
[----:B------:R-:W-:Y:S02]  /*a710*/  ISETP.LT.OR P1, PT, R165, 0x21, !P3 ;  /* 0x00000021a500780c */ /* 0x000fe40005f21670 */
[----:B------:R-:W-:-:S02]  /*a720*/  LOP3.LUT R111, R111, 0xfffdffff, RZ, 0xc0, !PT ;  /* 0xfffdffff6f6f7812 */ /* 0x000fc400078ec0ff */
[----:B------:R-:W-:-:S07]  /*a730*/  P2R R188, PR, RZ, 0x4 ;  /* 0x00000004ffbc7803 */ /* 0x000fce0000000000 */
[----:B------:R-:W-:Y:S02]  /*a740*/  @!P2 IADD3 R183, P5, P4, R17, R26, R18 ;  /* 0x0000001a11b7a210 */ /* 0x000fe40007cbe012 */
[----:B------:R-:W-:Y:S02]  /*a750*/  @P1 LOP3.LUT R111, R111, 0x20000, RZ, 0xfc, !PT ;  /* 0x000200006f6f1812 */ /* 0x000fe400078efcff */
[----:B------:R-:W-:Y:S02]  /*a760*/  @!P2 IADD3.X R182, R13, R170, R16, P5, P4 ;  /* 0x000000aa0db6a210 */ /* 0x000fe40002fe8410 */
[----:B------:R-:W-:Y:S02]  /*a770*/  @!P1 IADD3 R179, P5, P4, R17, R26, R15 ;  /* 0x0000001a11b39210 */ /* 0x000fe40007cbe00f */
[----:B------:R-:W-:Y:S02]  /*a780*/  LOP3.LUT R111, R111, 0xfffeffff, RZ, 0xc0, !PT ;  /* 0xfffeffff6f6f7812 */ /* 0x000fe400078ec0ff */
[----:B------:R-:W-:-:S02]  /*a790*/  @!P1 IADD3.X R178, R13, R170, R14, P5, P4 ;  /* 0x000000aa0db29210 */ /* 0x000fc40002fe840e */
[----:B------:R-:W-:-:S13]  /*a7a0*/  ISETP.LT.OR P1, PT, R165, 0x22, !P3 ;  /* 0x00000022a500780c */ /* 0x000fda0005f21670 */
[----:B------:R-:W-:Y:S02]  /*a7b0*/  @!P1 IADD3 R177, P5, P4, R17, R26, R15 ;  /* 0x0000001a11b19210 */ /* 0x000fe40007cbe00f */
[----:B------:R-:W-:Y:S02]  /*a7c0*/  @P1 LOP3.LUT R111, R111, 0x10000, RZ, 0xfc, !PT ;  /* 0x000100006f6f1812 */ /* 0x000fe400078efcff */
[----:B------:R-:W-:Y:S02]  /*a7d0*/  @!P1 IADD3.X R176, R13, R170, R14, P5, P4 ;  /* 0x000000aa0db09210 */ /* 0x000fe40002fe840e */
[C---:B------:R-:W-:Y:S02]  /*a7e0*/  ISETP.LT.OR P1, PT, R165.reuse, 0x29, !P3 ;  /* 0x00000029a500780c */ /* 0x040fe40005f21670 */
[----:B------:R-:W-:Y:S02]  /*a7f0*/  ISETP.LT.OR P3, PT, R165, 0x2a, !P3 ;  /* 0x0000002aa500780c */ /* 0x000fe40005f61670 */
[----:B------:R-:W-:-:S02]  /*a800*/  LOP3.LUT R111, R111, 0xffff7fff, RZ, 0xc0, !PT ;  /* 0xffff7fff6f6f7812 */ /* 0x000fc400078ec0ff */
[----:B------:R-:W-:-:S07]  /*a810*/  P2R R173, PR, RZ, 0x8 ;  /* 0x00000008ffad7803 */ /* 0x000fce0000000000 */
[--C-:B------:R-:W-:Y:S02]  /*a820*/  @!P1 IADD3 R171, P5, P4, R17, R26, R15.reuse ;  /* 0x0000001a11ab9210 */ /* 0x100fe40007cbe00f */
[----:B------:R-:W-:Y:S02]  /*a830*/  @P1 LOP3.LUT R111, R111, 0x8000, RZ, 0xfc, !PT ;  /* 0x000080006f6f1812 */ /* 0x000fe400078efcff */
[--C-:B------:R-:W-:Y:S02]  /*a840*/  @!P1 IADD3.X R174, R13, R170, R14.reuse, P5, P4 ;  /* 0x000000aa0dae9210 */ /* 0x100fe40002fe840e */
[----:B------:R-:W-:Y:S02]  /*a850*/  @!P3 IADD3 R167, P5, P4, R17, R26, R15 ;  /* 0x0000001a11a7b210 */ /* 0x000fe40007cbe00f */
[----:B------:R-:W-:Y:S02]  /*a860*/  LOP3.LUT P1, RZ, R111, 0x100000, RZ, 0xc0, !PT ;  /* 0x001000006fff7812 */ /* 0x000fe4000782c0ff */
[----:B------:R-:W-:-:S02]  /*a870*/  @!P3 IADD3.X R172, R13, R170, R14, P5, P4 ;  /* 0x000000aa0dacb210 */ /* 0x000fc40002fe840e */
[----:B------:R-:W-:Y:S02]  /*a880*/  ISETP.LT.OR P4, PT, R165, 0x21, !P0 ;  /* 0x00000021a500780c */ /* 0x000fe40004781670 */
[----:B------:R-:W-:Y:S02]  /*a890*/  LOP3.LUT P3, RZ, R10, 0x200000, RZ, 0xc0, !PT ;  /* 0x002000000aff7812 */ /* 0x000fe4000786c0ff */
        /* <DEDUP_REMOVED lines=8> */
[----:B------:R-:W-:Y:S02]  /*a920*/  ISETP.GE.AND P6, PT, R169, 0x1, PT ;  /* 0x00000001a900780c */ /* 0x000fe40003fc6270 */
[----:B------:R-:W-:Y:S02]  /*a930*/  LOP3.LUT P5, RZ, R10, 0x200, RZ, 0xc0, !PT ;  /* 0x000002000aff7812 */ /* 0x000fe400078ac0ff */
[----:B------:R-:W-:-:S13]  /*a940*/  ISETP.LT.OR P0, PT, R165, 0x1, !P6 ;  /* 0x00000001a500780c */ /* 0x000fda0007701670 */
[----:B------:R-:W0:Y:S02]  /*a950*/  @!P0 LDC.64 R60, c[0x0][0x5c0] ;  /* 0x00017000ff3c8b82 */ /* 0x000e240000000a00 */
[----:B0-----:R-:W-:-:S05]  /*a960*/  @!P0 IADD3 R200, P2, R26, R60, RZ ;  /* 0x0000003c1ac88210 */ /* 0x001fca0007f5e0ff */
[----:B------:R-:W-:-:S05]  /*a970*/  @!P0 IMAD.X R201, R170, 0x1, R61, P2 ;  /* 0x00000001aac98824 */ /* 0x000fca00010e063d */
[----:B------:R0:W-:Y:S01]  /*a980*/  @!P0 STG.E.U8 desc[UR14][R200.64], R109 ;  /* 0x0000006dc8008986 */ /* 0x0001e2000c10110e */
[----:B------:R-:W-:Y:S02]  /*a990*/  ISETP.LT.OR P0, PT, R165, 0x2, !P6 ;  /* 0x00000002a500780c */ /* 0x000fe40007701670 */
[----:B0-----:R-:W-:-:S11]  /*a9a0*/  P2R R200, PR, RZ, 0x8 ;  /* 0x00000008ffc87803 */ /* 0x001fd60000000000 */
[----:B------:R-:W0:Y:S01]  /*a9b0*/  @!P0 LDC.64 R60, c[0x0][0x5c0] ;  /* 0x00017000ff3c8b82 */ /* 0x000e220000000a00 */
[----:B------:R-:W-:Y:S02]  /*a9c0*/  F2FP.SATFINITE.E4M3.F32.PACK_AB_MERGE_C R201, RZ, R110, RZ ;  /* 0x0000006effc9723e */ /* 0x000fe400048070ff */
[----:B0-----:R-:W-:-:S05]  /*a9d0*/  @!P0 IADD3 R202, P2, R26, R60, RZ ;  /* 0x0000003c1aca8210 */ /* 0x001fca0007f5e0ff */
[----:B------:R-:W-:Y:S01]  /*a9e0*/  @!P0 IMAD.X R203, R170, 0x1, R61, P2 ;  /* 0x00000001aacb8824 */ /* 0x000fe200010e063d */
[----:B------:R-:W-:-:S04]  /*a9f0*/  LOP3.LUT P2, RZ, R10, 0x100000, RZ, 0xc0, !PT ;  /* 0x001000000aff7812 */ /* 0x000fc8000784c0ff */
[----:B------:R-:W-:Y:S01]  /*aa00*/  @!P0 STG.E.U8 desc[UR14][R202.64+0x1], R221 ;  /* 0x000001ddca008986 */ /* 0x000fe2000c10110e */
[----:B------:R-:W-:-:S03]  /*aa10*/  ISETP.LT.OR P0, PT, R165, 0x9, !P6 ;  /* 0x00000009a500780c */ /* 0x000fc60007701670 */
[----:B------:R0:W-:Y:S01]  /*aa20*/  @!P4 STG.E.U8 desc[UR14][R62.64], R103 ;  /* 0x000000673e00c986 */ /* 0x0001e2000c10110e */
[----:B------:R-:W-:-:S03]  /*aa30*/  ISETP.LT.OR P4, PT, R165, 0xa, !P6 ;  /* 0x0000000aa500780c */ /* 0x000fc60007781670 */
[----:B------:R1:W-:Y:S01]  /*aa40*/  @!P1 STG.E.U8 desc[UR14][R34.64+0x1], R201 ;  /* 0x000001c922009986 */ /* 0x0003e2000c10110e */
[----:B------:R-:W-:-:S05]  /*aa50*/  LOP3.LUT P1, RZ, R111, 0x40, RZ, 0xc0, !PT ;  /* 0x000000406fff7812 */ /* 0x000fca000782c0ff */
[----:B------:R-:W2:Y:S01]  /*aa60*/  @!P0 LDC.64 R60, c[0x0][0x5c0] ;  /* 0x00017000ff3c8b82 */ /* 0x000ea20000000a00 */
[----:B0-----:R-:W-:Y:S02]  /*aa70*/  F2FP.SATFINITE.E4M3.F32.PACK_AB_MERGE_C R63, RZ, R128, RZ ;  /* 0x00000080ff3f723e */ /* 0x001fe400048070ff */
[----:B------:R-:W-:Y:S02]  /*aa80*/  P2R R62, PR, RZ, 0x40 ;  /* 0x00000040ff3e7803 */ /* 0x000fe40000000000 */
[----:B-1----:R-:W-:Y:S02]  /*aa90*/  F2FP.SATFINITE.E4M3.F32.PACK_AB_MERGE_C R35, RZ, R124, RZ ;  /* 0x0000007cff23723e */ /* 0x002fe400048070ff */
[----:B------:R-:W-:Y:S02]  /*aaa0*/  LOP3.LUT P6, RZ, R10, 0x80000, RZ, 0xc0, !PT ;  /* 0x000800000aff7812 */ /* 0x000fe400078cc0ff */
[----:B--2---:R-:W-:-:S05]  /*aab0*/  @!P0 IADD3 R108, P3, R26, R60, RZ ;  /* 0x0000003c1a6c8210 */ /* 0x004fca0007f7e0ff */
[----:B------:R-:W-:Y:S02]  /*aac0*/  @!P0 IMAD.X R109, R170, 0x1, R61, P3 ;  /* 0x00000001aa6d8824 */ /* 0x000fe400018e063d */
[----:B------:R-:W0:Y:S03]  /*aad0*/  @!P4 LDC.64 R60, c[0x0][0x5c0] ;  /* 0x00017000ff3ccb82 */ /* 0x000e260000000a00 */
[----:B------:R-:W-:Y:S01]  /*aae0*/  @!P0 STG.E.U8 desc[UR14][R108.64+0x8], R129 ;  /* 0x000008816c008986 */ /* 0x000fe2000c10110e */
[----:B------:R-:W-:Y:S02]  /*aaf0*/  LOP3.LUT P0, RZ, R111, 0x20, RZ, 0xc0, !PT ;  /* 0x000000206fff7812 */ /* 0x000fe4000780c0ff */
[----:B0-----:R-:W-:-:S05]  /*ab00*/  @!P4 IADD3 R60, P3, R26, R60, RZ ;  /* 0x0000003c1a3cc210 */ /* 0x001fca0007f7e0ff */
[----:B------:R-:W-:Y:S01]  /*ab10*/  @!P4 IMAD.X R61, R170, 0x1, R61, P3 ;  /* 0x00000001aa3dc824 */ /* 0x000fe200018e063d */
[----:B------:R-:W-:-:S04]  /*ab20*/  ISETP.NE.AND P3, PT, R200, RZ, PT ;  /* 0x000000ffc800720c */ /* 0x000fc80003f65270 */
[----:B------:R0:W-:Y:S01]  /*ab30*/  @!P4 STG.E.U8 desc[UR14][R60.64+0x9], R35 ;  /* 0x000009233c00c986 */ /* 0x0001e2000c10110e */
[----:B------:R-:W-:-:S08]  /*ab40*/  LOP3.LUT P4, RZ, R10, 0x40000, RZ, 0xc0, !PT ;  /* 0x000400000aff7812 */ /* 0x000fd0000788c0ff */
[----:B------:R1:W-:Y:S01]  /*ab50*/  @!P3 STG.E.U8 desc[UR14][R30.64+0x8], R121 ;  /* 0x000008791e00b986 */ /* 0x0003e2000c10110e */
[C---:B------:R-:W-:Y:S01]  /*ab60*/  LOP3.LUT P3, RZ, R10.reuse, 0x20000, RZ, 0xc0, !PT ;  /* 0x000200000aff7812 */ /* 0x040fe2000786c0ff */
[----:B0-----:R-:W0:Y:S02]  /*ab70*/  @!P1 LDC.64 R34, c[0x0][0x5c0] ;  /* 0x00017000ff229b82 */ /* 0x001e240000000a00 */
[----:B------:R-:W-:Y:S01]  /*ab80*/  @!P2 STG.E.U8 desc[UR14][R32.64+0x9], R63 ;  /* 0x0000093f2000a986 */ /* 0x000fe2000c10110e */
[----:B------:R-:W-:Y:S02]  /*ab90*/  LOP3.LUT P2, RZ, R111, 0x10, RZ, 0xc0, !PT ;  /* 0x000000106fff7812 */ /* 0x000fe4000784c0ff */
[----:B------:R-:W-:Y:S01]  /*aba0*/  F2FP.SATFINITE.E4M3.F32.PACK_AB_MERGE_C R61, RZ, R130, RZ ;  /* 0x00000082ff3d723e */ /* 0x000fe200048070ff */
[----:B------:R2:W-:Y:S01]  /*abb0*/  @!P6 STG.E.U8 desc[UR14][R24.64], R123 ;  /* 0x0000007b1800e986 */ /* 0x0005e2000c10110e */
[----:B------:R-:W-:Y:S01]  /*abc0*/  LOP3.LUT P6, RZ, R10, 0x10000, RZ, 0xc0, !PT ;  /* 0x000100000aff7812 */ /* 0x000fe200078cc0ff */
[----:B-1----:R-:W1:Y:S02]  /*abd0*/  @!P0 LDC.64 R30, c[0x0][0x5c0] ;  /* 0x00017000ff1e8b82 */ /* 0x002e640000000a00 */
[----:B------:R3:W-:Y:S06]  /*abe0*/  @!P5 STG.E.U8 desc[UR14][R36.64+0x1], R61 ;  /* 0x0000013d2400d986 */ /* 0x0007ec000c10110e */
[----:B--2---:R-:W2:Y:S01]  /*abf0*/  @!P2 LDC.64 R24, c[0x0][0x5c0] ;  /* 0x00017000ff18ab82 */ /* 0x004ea20000000a00 */
[----:B---3--:R-:W-:-:S02]  /*ac00*/  P2R R36, PR, RZ, 0x40 ;  /* 0x00000040ff247803 */ /* 0x008fc40000000000 */
[----:B0-----:R-:W-:Y:S02]  /*ac10*/  @!P1 IADD3 R34, P5, R219, R34, RZ ;  /* 0x00000022db229210 */ /* 0x001fe40007fbe0ff */
[C---:B------:R-:W-:Y:S02]  /*ac20*/  LOP3.LUT P6, RZ, R111.reuse, 0x8, RZ, 0xc0, !PT ;  /* 0x000000086fff7812 */ /* 0x040fe400078cc0ff */
[----:B------:R-:W-:Y:S01]  /*ac30*/  F2FP.SATFINITE.E4M3.F32.PACK_AB_MERGE_C R37, RZ, R142, RZ ;  /* 0x0000008eff25723e */ /* 0x000fe200048070ff */
[----:B------:R-:W-:Y:S01]  /*ac40*/  @!P1 IMAD.X R35, R218, 0x1, R35, P5 ;  /* 0x00000001da239824 */ /* 0x000fe200028e0623 */
[----:B------:R-:W-:-:S04]  /*ac50*/  LOP3.LUT P5, RZ, R111, 0x4, RZ, 0xc0, !PT ;  /* 0x000000046fff7812 */ /* 0x000fc800078ac0ff */
[----:B------:R0:W-:Y:S01]  /*ac60*/  @!P1 STG.E.U8 desc[UR14][R34.64], R133 ;  /* 0x0000008522009986 */ /* 0x0001e2000c10110e */
[----:B-1----:R-:W-:-:S05]  /*ac70*/  @!P0 IADD3 R30, P1, R217, R30, RZ ;  /* 0x0000001ed91e8210 */ /* 0x002fca0007f3e0ff */
[----:B------:R-:W-:Y:S01]  /*ac80*/  @!P0 IMAD.X R31, R216, 0x1, R31, P1 ;  /* 0x00000001d81f8824 */ /* 0x000fe200008e061f */
[----:B------:R-:W-:-:S04]  /*ac90*/  LOP3.LUT P1, RZ, R10, 0x2000, RZ, 0xc0, !PT ;  /* 0x000020000aff7812 */ /* 0x000fc8000782c0ff */
[----:B------:R1:W-:Y:S01]  /*aca0*/  @!P0 STG.E.U8 desc[UR14][R30.64+0x1], R37 ;  /* 0x000001251e008986 */ /* 0x0003e2000c10110e */
[----:B0-----:R-:W-:Y:S02]  /*acb0*/  P2R R34, PR, RZ, 0x2 ;  /* 0x00000002ff227803 */ /* 0x001fe40000000000 */
[----:B--2---:R-:W-:Y:S01]  /*acc0*/  @!P2 IADD3 R32, P1, R215, R24, RZ ;  /* 0x00000018d720a210 */ /* 0x004fe20007f3e0ff */
[----:B------:R-:W-:Y:S01]  /*acd0*/  @!P4 STG.E.U8 desc[UR14][R42.64+0x8], R143 ;  /* 0x0000088f2a00c986 */ /* 0x000fe2000c10110e */
[----:B------:R-:W-:Y:S02]  /*ace0*/  F2FP.SATFINITE.E4M3.F32.PACK_AB_MERGE_C R35, RZ, R148, RZ ;  /* 0x00000094ff23723e */ /* 0x000fe400048070ff */
[----:B------:R-:W-:Y:S01]  /*acf0*/  LOP3.LUT P0, RZ, R111, 0x2, RZ, 0xc0, !PT ;  /* 0x000000026fff7812 */ /* 0x000fe2000780c0ff */
[----:B------:R-:W-:Y:S01]  /*ad00*/  @!P2 IMAD.X R33, R214, 0x1, R25, P1 ;  /* 0x00000001d621a824 */ /* 0x000fe200008e0619 */
[----:B------:R-:W-:Y:S01]  /*ad10*/  LOP3.LUT P4, RZ, R10, 0x1000, RZ, 0xc0, !PT ;  /* 0x000010000aff7812 */ /* 0x000fe2000788c0ff */
[----:B------:R-:W0:Y:S01]  /*ad20*/  @!P6 LDC.64 R24, c[0x0][0x5c0] ;  /* 0x00017000ff18eb82 */ /* 0x000e220000000a00 */
[----:B------:R2:W-:Y:S01]  /*ad30*/  @!P3 STG.E.U8 desc[UR14][R46.64+0x9], R35 ;  /* 0x000009232e00b986 */ /* 0x0005e2000c10110e */
[----:B-1----:R-:W-:-:S02]  /*ad40*/  F2FP.SATFINITE.E4M3.F32.PACK_AB_MERGE_C R37, RZ, R162, RZ ;  /* 0x000000a2ff25723e */ /* 0x002fc400048070ff */
[----:B------:R-:W-:Y:S01]  /*ad50*/  LOP3.LUT P3, RZ, R111, 0x1, RZ, 0xc0, !PT ;  /* 0x000000016fff7812 */ /* 0x000fe2000786c0ff */
[----:B------:R-:W-:Y:S01]  /*ad60*/  @!P2 STG.E.U8 desc[UR14][R32.64+0x8], R157 ;  /* 0x0000089d2000a986 */ /* 0x000fe2000c10110e */
[----:B------:R-:W-:Y:S02]  /*ad70*/  LOP3.LUT P2, RZ, R10, 0x100, RZ, 0xc0, !PT ;  /* 0x000001000aff7812 */ /* 0x000fe4000784c0ff */
[----:B--2---:R-:W-:Y:S02]  /*ad80*/  F2FP.SATFINITE.E4M3.F32.PACK_AB_MERGE_C R35, RZ, R140, RZ ;  /* 0x0000008cff23723e */ /* 0x004fe400048070ff */
[----:B0-----:R-:W-:-:S05]  /*ad90*/  @!P6 IADD3 R30, P1, R213, R24, RZ ;  /* 0x00000018d51ee210 */ /* 0x001fca0007f3e0ff */
[----:B------:R-:W-:Y:S01]  /*ada0*/  @!P6 IMAD.X R31, R212, 0x1, R25, P1 ;  /* 0x00000001d41fe824 */ /* 0x000fe200008e0619 */
[----:B------:R-:W-:Y:S01]  /*adb0*/  ISETP.NE.AND P1, PT, R34, RZ, PT ;  /* 0x000000ff2200720c */ /* 0x000fe20003f25270 */
[----:B------:R-:W0:Y:S03]  /*adc0*/  @!P5 LDC.64 R24, c[0x0][0x5c0] ;  /* 0x00017000ff18db82 */ /* 0x000e260000000a00 */
[----:B------:R1:W-:Y:S01]  /*add0*/  @!P6 STG.E.U8 desc[UR14][R30.64+0x9], R35 ;  /* 0x000009231e00e986 */ /* 0x0003e2000c10110e */
[----:B------:R-:W-:Y:S02]  /*ade0*/  ISETP.NE.AND P6, PT, R36, RZ, PT ;  /* 0x000000ff2400720c */ /* 0x000fe40003fc5270 */
[----:B-1----:R-:W-:-:S11]  /*adf0*/  F2FP.SATFINITE.E4M3.F32.PACK_AB_MERGE_C R35, RZ, R136, RZ ;  /* 0x00000088ff23723e */ /* 0x002fd600048070ff */
[----:B------:R-:W-:Y:S01]  /*ae00*/  @!P6 STG.E.U8 desc[UR14][R54.64], R139 ;  /* 0x0000008b3600e986 */ /* 0x000fe2000c10110e */
[----:B------:R-:W-:-:S03]  /*ae10*/  ISETP.NE.AND P6, PT, R62, RZ, PT ;  /* 0x000000ff3e00720c */ /* 0x000fc60003fc5270 */
[----:B------:R-:W-:Y:S01]  /*ae20*/  @!P1 STG.E.U8 desc[UR14][R28.64+0x1], R37 ;  /* 0x000001251c009986 */ /* 0x000fe2000c10110e */
[----:B0-----:R-:W-:-:S05]  /*ae30*/  @!P5 IADD3 R32, P1, R209, R24, RZ ;  /* 0x00000018d120d210 */ /* 0x001fca0007f3e0ff */
[----:B------:R-:W-:Y:S01]  /*ae40*/  @!P5 IMAD.X R33, R210, 0x1, R25, P1 ;  /* 0x00000001d221d824 */ /* 0x000fe200008e0619 */
[----:B------:R-:W-:Y:S01]  /*ae50*/  ISETP.NE.AND P1, PT, R211, RZ, PT ;  /* 0x000000ffd300720c */ /* 0x000fe20003f25270 */
[----:B------:R-:W0:Y:S03]  /*ae60*/  @!P0 LDC.64 R24, c[0x0][0x5c0] ;  /* 0x00017000ff188b82 */ /* 0x000e260000000a00 */
[----:B------:R1:W-:Y:S02]  /*ae70*/  @!P5 STG.E.U8 desc[UR14][R32.64], R161 ;  /* 0x000000a12000d986 */ /* 0x0003e4000c10110e */
[----:B-1----:R-:W-:Y:S02]  /*ae80*/  F2FP.SATFINITE.E4M3.F32.PACK_AB_MERGE_C R33, RZ, R164, RZ ;  /* 0x000000a4ff21723e */ /* 0x002fe400048070ff */
[----:B0-----:R-:W-:-:S05]  /*ae90*/  @!P0 IADD3 R30, P5, R207, R24, RZ ;  /* 0x00000018cf1e8210 */ /* 0x001fca0007fbe0ff */
[----:B------:R-:W-:Y:S01]  /*aea0*/  @!P0 IMAD.X R31, R208, 0x1, R25, P5 ;  /* 0x00000001d01f8824 */ /* 0x000fe200028e0619 */
[----:B------:R-:W-:Y:S01]  /*aeb0*/  LOP3.LUT P5, RZ, R111, 0x400, RZ, 0xc0, !PT ;  /* 0x000004006fff7812 */ /* 0x000fe200078ac0ff */
[----:B------:R-:W0:Y:S03]  /*aec0*/  @!P3 LDC.64 R24, c[0x0][0x5c0] ;  /* 0x00017000ff18bb82 */ /* 0x000e260000000a00 */
[----:B------:R1:W-:Y:S01]  /*aed0*/  @!P0 STG.E.U8 desc[UR14][R30.64+0x1], R35 ;  /* 0x000001231e008986 */ /* 0x0003e2000c10110e */
[----:B------:R-:W-:-:S03]  /*aee0*/  LOP3.LUT P0, RZ, R10, 0x8000, RZ, 0xc0, !PT ;  /* 0x000080000aff7812 */ /* 0x000fc6000780c0ff */
[----:B------:R-:W-:Y:S01]  /*aef0*/  @!P4 STG.E.U8 desc[UR14][R50.64+0x8], R163 ;  /* 0x000008a33200c986 */ /* 0x000fe2000c10110e */
[----:B------:R-:W-:-:S03]  /*af00*/  LOP3.LUT P4, RZ, R10, 0x4000, RZ, 0xc0, !PT ;  /* 0x000040000aff7812 */ /* 0x000fc6000788c0ff */
[----:B------:R-:W-:Y:S01]  /*af10*/  @!P2 STG.E.U8 desc[UR14][R48.64+0x9], R33 ;  /* 0x000009213000a986 */ /* 0x000fe2000c10110e */
[----:B-1----:R-:W-:Y:S02]  /*af20*/  F2FP.SATFINITE.E4M3.F32.PACK_AB_MERGE_C R35, RZ, R160, RZ ;  /* 0x000000a0ff23723e */ /* 0x002fe400048070ff */
[----:B0-----:R-:W-:-:S05]  /*af30*/  @!P3 IADD3 R28, P2, R205, R24, RZ ;  /* 0x00000018cd1cb210 */ /* 0x001fca0007f5e0ff */
[----:B------:R-:W-:Y:S01]  /*af40*/  @!P3 IMAD.X R29, R206, 0x1, R25, P2 ;  /* 0x00000001ce1db824 */ /* 0x000fe200010e0619 */
[----:B------:R-:W-:Y:S01]  /*af50*/  LOP3.LUT P2, RZ, R10, 0x800, RZ, 0xc0, !PT ;  /* 0x000008000aff7812 */ /* 0x000fe2000784c0ff */
[----:B------:R-:W0:Y:S03]  /*af60*/  @!P1 LDC.64 R24, c[0x0][0x5c0] ;  /* 0x00017000ff189b82 */ /* 0x000e260000000a00 */
[----:B------:R-:W-:Y:S01]  /*af70*/  @!P3 STG.E.U8 desc[UR14][R28.64+0x8], R159 ;  /* 0x0000089f1c00b986 */ /* 0x000fe2000c10110e */
[----:B0-----:R-:W-:-:S05]  /*af80*/  @!P1 IADD3 R30, P3, R199, R24, RZ ;  /* 0x00000018c71e9210 */ /* 0x001fca0007f7e0ff */
[----:B------:R-:W-:-:S05]  /*af90*/  @!P1 IMAD.X R31, R204, 0x1, R25, P3 ;  /* 0x00000001cc1f9824 */ /* 0x000fca00018e0619 */
[----:B------:R0:W-:Y:S01]  /*afa0*/  @!P1 STG.E.U8 desc[UR14][R30.64+0x9], R35 ;  /* 0x000009231e009986 */ /* 0x0001e2000c10110e */
[----:B------:R-:W-:Y:S02]  /*afb0*/  ISETP.LT.OR P1, PT, R165, 0x11, !P6 ;  /* 0x00000011a500780c */ /* 0x000fe40007721670 */
[----:B0-----:R-:W-:-:S11]  /*afc0*/  F2FP.SATFINITE.E4M3.F32.PACK_AB_MERGE_C R35, RZ, R158, RZ ;  /* 0x0000009eff23723e */ /* 0x001fd600048070ff */
[----:B------:R-:W0:Y:S02]  /*afd0*/  @!P1 LDC.64 R24, c[0x0][0x5c0] ;  /* 0x00017000ff189b82 */ /* 0x000e240000000a00 */
[----:B0-----:R-:W-:-:S05]  /*afe0*/  @!P1 IADD3 R32, P3, R26, R24, RZ ;  /* 0x000000181a209210 */ /* 0x001fca0007f7e0ff */
[----:B------:R-:W-:-:S05]  /*aff0*/  @!P1 IMAD.X R33, R170, 0x1, R25, P3 ;  /* 0x00000001aa219824 */ /* 0x000fca00018e0619 */
[----:B------:R0:W-:Y:S01]  /*b000*/  @!P1 STG.E.U8 desc[UR14][R32.64+0x10], R155 ;  /* 0x0000109b20009986 */ /* 0x0001e2000c10110e */
[----:B------:R-:W-:Y:S02]  /*b010*/  ISETP.LT.OR P1, PT, R165, 0x12, !P6 ;  /* 0x00000012a500780c */ /* 0x000fe40007721670 */
[----:B0-----:R-:W-:-:S11]  /*b020*/  F2FP.SATFINITE.E4M3.F32.PACK_AB_MERGE_C R33, RZ, R156, RZ ;  /* 0x0000009cff21723e */ /* 0x001fd600048070ff */
[----:B------:R-:W0:Y:S02]  /*b030*/  @!P1 LDC.64 R24, c[0x0][0x5c0] ;  /* 0x00017000ff189b82 */ /* 0x000e240000000a00 */
[----:B0-----:R-:W-:-:S05]  /*b040*/  @!P1 IADD3 R28, P3, R26, R24, RZ ;  /* 0x000000181a1c9210 */ /* 0x001fca0007f7e0ff */
[----:B------:R-:W-:Y:S01]  /*b050*/  @!P1 IMAD.X R29, R170, 0x1, R25, P3 ;  /* 0x00000001aa1d9824 */ /* 0x000fe200018e0619 */
[----:B------:R-:W-:-:S04]  /*b060*/  LOP3.LUT P3, RZ, R10, 0x400, RZ, 0xc0, !PT ;  /* 0x000004000aff7812 */ /* 0x000fc8000786c0ff */
[----:B------:R0:W-:Y:S01]  /*b070*/  @!P1 STG.E.U8 desc[UR14][R28.64+0x11], R35 ;  /* 0x000011231c009986 */ /* 0x0001e2000c10110e */
[----:B------:R-:W-:-:S03]  /*b080*/  ISETP.LT.OR P1, PT, R165, 0x19, !P6 ;  /* 0x00000019a500780c */ /* 0x000fc60007721670 */
[----:B------:R-:W-:Y:S04]  /*b090*/  @!P0 STG.E.U8 desc[UR14][R38.64+0x10], R153 ;  /* 0x0000109926008986 */ /* 0x000fe8000c10110e */
[----:B------:R1:W-:Y:S01]  /*b0a0*/  @!P2 STG.E.U8 desc[UR14][R6.64+0x11], R33 ;  /* 0x000011210600a986 */ /* 0x0003e2000c10110e */
[----:B------:R-:W-:Y:S02]  /*b0b0*/  LOP3.LUT P2, RZ, R111, 0x800, RZ, 0xc0, !PT ;  /* 0x000008006fff7812 */ /* 0x000fe4000784c0ff */
[----:B0-----:R-:W-:-:S03]  /*b0c0*/  F2FP.SATFINITE.E4M3.F32.PACK_AB_MERGE_C R29, RZ, R152, RZ ;  /* 0x00000098ff1d723e */ /* 0x001fc600048070ff */
[----:B------:R-:W0:Y:S01]  /*b0d0*/  @!P1 LDC.64 R24, c[0x0][0x5c0] ;  /* 0x00017000ff189b82 */ /* 0x000e220000000a00 */
[----:B-1----:R-:W-:Y:S02]  /*b0e0*/  F2FP.SATFINITE.E4M3.F32.PACK_AB_MERGE_C R7, RZ, R154, RZ ;  /* 0x0000009aff07723e */ /* 0x002fe400048070ff */
[----:B0-----:R-:W-:-:S05]  /*b0f0*/  @!P1 IADD3 R30, P0, R26, R24, RZ ;  /* 0x000000181a1e9210 */ /* 0x001fca0007f1e0ff */
[----:B------:R-:W-:-:S05]  /*b100*/  @!P1 IMAD.X R31, R170, 0x1, R25, P0 ;  /* 0x00000001aa1f9824 */ /* 0x000fca00000e0619 */
[----:B------:R0:W-:Y:S01]  /*b110*/  @!P1 STG.E.U8 desc[UR14][R30.64+0x18], R151 ;  /* 0x000018971e009986 */ /* 0x0001e2000c10110e */
[----:B------:R-:W-:Y:S02]  /*b120*/  ISETP.LT.OR P1, PT, R165, 0x1a, !P6 ;  /* 0x0000001aa500780c */ /* 0x000fe40007721670 */
[----:B0-----:R-:W-:-:S11]  /*b130*/  P2R R30, PR, RZ, 0x40 ;  /* 0x00000040ff1e7803 */ /* 0x001fd60000000000 */
[----:B------:R-:W0:Y:S01]  /*b140*/  @!P1 LDC.64 R24, c[0x0][0x5c0] ;  /* 0x00017000ff189b82 */ /* 0x000e220000000a00 */
[----:B------:R-:W-:Y:S02]  /*b150*/  LOP3.LUT P6, RZ, R10, 0x40, RZ, 0xc0, !PT ;  /* 0x000000400aff7812 */ /* 0x000fe400078cc0ff */
[----:B------:R-:W-:Y:S02]  /*b160*/  F2FP.SATFINITE.E4M3.F32.PACK_AB_MERGE_C R31, RZ, R150, RZ ;  /* 0x00000096ff1f723e */ /* 0x000fe400048070ff */
[----:B0-----:R-:W-:-:S05]  /*b170*/  @!P1 IADD3 R24, P0, R26, R24, RZ ;  /* 0x000000181a189210 */ /* 0x001fca0007f1e0ff */
[----:B------:R-:W-:Y:S01]  /*b180*/  @!P1 IMAD.X R25, R170, 0x1, R25, P0 ;  /* 0x00000001aa199824 */ /* 0x000fe200000e0619 */
[----:B------:R-:W-:-:S04]  /*b190*/  LOP3.LUT P0, RZ, R10, 0x20, RZ, 0xc0, !PT ;  /* 0x000000200aff7812 */ /* 0x000fc8000780c0ff */
[----:B------:R0:W-:Y:S01]  /*b1a0*/  @!P1 STG.E.U8 desc[UR14][R24.64+0x19], R7 ;  /* 0x0000190718009986 */ /* 0x0001e2000c10110e */
[----:B------:R-:W-:-:S03]  /*b1b0*/  LOP3.LUT P1, RZ, R10, 0x80, RZ, 0xc0, !PT ;  /* 0x000000800aff7812 */ /* 0x000fc6000782c0ff */
[----:B------:R-:W-:Y:S01]  /*b1c0*/  @!P4 STG.E.U8 desc[UR14][R40.64+0x18], R149 ;  /* 0x000018952800c986 */ /* 0x000fe2000c10110e */
[----:B------:R-:W-:-:S03]  /*b1d0*/  LOP3.LUT P4, RZ, R10, 0x10, RZ, 0xc0, !PT ;  /* 0x000000100aff7812 */ /* 0x000fc6000788c0ff */
[----:B------:R1:W-:Y:S01]  /*b1e0*/  @!P3 STG.E.U8 desc[UR14][R44.64+0x19], R29 ;  /* 0x0000191d2c00b986 */ /* 0x0003e2000c10110e */
[----:B------:R-:W-:Y:S01]  /*b1f0*/  LOP3.LUT P3, RZ, R111, 0x200, RZ, 0xc0, !PT ;  /* 0x000002006fff7812 */ /* 0x000fe2000786c0ff */
[----:B0-----:R-:W0:Y:S04]  /*b200*/  @!P2 LDC.64 R6, c[0x0][0x5c0] ;  /* 0x00017000ff06ab82 */ /* 0x001e280000000a00 */
[----:B------:R-:W-:Y:S04]  /*b210*/  @!P1 STG.E.U8 desc[UR14][R58.64+0x10], R147 ;  /* 0x000010933a009986 */ /* 0x000fe8000c10110e */
[----:B------:R2:W-:Y:S01]  /*b220*/  @!P6 STG.E.U8 desc[UR14][R56.64+0x11], R31 ;  /* 0x0000111f3800e986 */ /* 0x0005e2000c10110e */
[----:B------:R-:W-:Y:S01]  /*b230*/  LOP3.LUT P6, RZ, R10, 0x8, RZ, 0xc0, !PT ;  /* 0x000000080aff7812 */ /* 0x000fe200078cc0ff */
[----:B------:R-:W3:Y:S01]  /*b240*/  @!P5 LDC.64 R24, c[0x0][0x5c0] ;  /* 0x00017000ff18db82 */ /* 0x000ee20000000a00 */
[----:B-1----:R-:W-:-:S02]  /*b250*/  F2FP.SATFINITE.E4M3.F32.PACK_AB_MERGE_C R29, RZ, R146, RZ ;  /* 0x00000092ff1d723e */ /* 0x002fc400048070ff */
[----:B------:R-:W-:Y:S02]  /*b260*/  P2R R28, PR, RZ, 0x40 ;  /* 0x00000040ff1c7803 */ /* 0x000fe40000000000 */
[----:B------:R-:W-:Y:S02]  /*b270*/  LOP3.LUT P6, RZ, R111, 0x100, RZ, 0xc0, !PT ;  /* 0x000001006fff7812 */ /* 0x000fe400078cc0ff */
[----:B--2---:R-:W-:Y:S02]  /*b280*/  F2FP.SATFINITE.E4M3.F32.PACK_AB_MERGE_C R31, RZ, R144, RZ ;  /* 0x00000090ff1f723e */ /* 0x004fe400048070ff */
[----:B0-----:R-:W-:-:S05]  /*b290*/  @!P2 IADD3 R6, P1, R197, R6, RZ ;  /* 0x00000006c506a210 */ /* 0x001fca0007f3e0ff */
[----:B------:R-:W-:Y:S01]  /*b2a0*/  @!P2 IMAD.X R7, R198, 0x1, R7, P1 ;  /* 0x00000001c607a824 */ /* 0x000fe200008e0607 */
[----:B---3--:R-:W-:-:S04]  /*b2b0*/  @!P5 IADD3 R24, P1, R195, R24, RZ ;  /* 0x00000018c318d210 */ /* 0x008fc80007f3e0ff */
[----:B------:R0:W-:Y:S01]  /*b2c0*/  @!P2 STG.E.U8 desc[UR14][R6.64+0x10], R145 ;  /* 0x000010910600a986 */ /* 0x0001e2000c10110e */
[----:B------:R-:W-:Y:S01]  /*b2d0*/  LOP3.LUT P2, RZ, R111, 0x1000, RZ, 0xc0, !PT ;  /* 0x000010006fff7812 */ /* 0x000fe2000784c0ff */
[----:B------:R-:W-:-:S05]  /*b2e0*/  @!P5 IMAD.X R25, R192, 0x1, R25, P1 ;  /* 0x00000001c019d824 */ /* 0x000fca00008e0619 */
[----:B------:R1:W-:Y:S01]  /*b2f0*/  @!P5 STG.E.U8 desc[UR14][R24.64+0x11], R29 ;  /* 0x0000111d1800d986 */ /* 0x0003e2000c10110e */
[C---:B------:R-:W-:Y:S01]  /*b300*/  LOP3.LUT P5, RZ, R111.reuse, 0x2000, RZ, 0xc0, !PT ;  /* 0x000020006fff7812 */ /* 0x040fe200078ac0ff */
[----:B0-----:R-:W0:Y:S02]  /*b310*/  @!P3 LDC.64 R6, c[0x0][0x5c0] ;  /* 0x00017000ff06bb82 */ /* 0x001e240000000a00 */
[----:B------:R-:W-:Y:S01]  /*b320*/  @!P0 STG.E.U8 desc[UR14][R52.64+0x18], R141 ;  /* 0x0000188d34008986 */ /* 0x000fe2000c10110e */
[----:B------:R-:W-:-:S03]  /*b330*/  LOP3.LUT P0, RZ, R111, 0x4000, RZ, 0xc0, !PT ;  /* 0x000040006fff7812 */ /* 0x000fc6000780c0ff */
[----:B------:R2:W-:Y:S01]  /*b340*/  @!P4 STG.E.U8 desc[UR14][R64.64+0x19], R31 ;  /* 0x0000191f4000c986 */ /* 0x0005e2000c10110e */
[----:B------:R-:W-:Y:S01]  /*b350*/  LOP3.LUT P4, RZ, R111, 0x80000000, RZ, 0xc0, !PT ;  /* 0x800000006fff7812 */ /* 0x000fe2000788c0ff */
[----:B-1----:R-:W1:Y:S01]  /*b360*/  @!P6 LDC.64 R24, c[0x0][0x5c0] ;  /* 0x00017000ff18eb82 */ /* 0x002e620000000a00 */
[----:B------:R-:W-:Y:S02]  /*b370*/  F2FP.SATFINITE.E4M3.F32.PACK_AB_MERGE_C R29, RZ, R138, RZ ;  /* 0x0000008aff1d723e */ /* 0x000fe400048070ff */
[----:B--2---:R-:W-:Y:S02]  /*b380*/  F2FP.SATFINITE.E4M3.F32.PACK_AB_MERGE_C R31, RZ, R134, RZ ;  /* 0x00000086ff1f723e */ /* 0x004fe400048070ff */
[----:B0-----:R-:W-:-:S05]  /*b390*/  @!P3 IADD3 R6, P1, R193, R6, RZ ;  /* 0x00000006c106b210 */ /* 0x001fca0007f3e0ff */
[----:B------:R-:W-:Y:S01]  /*b3a0*/  @!P3 IMAD.X R7, R196, 0x1, R7, P1 ;  /* 0x00000001c407b824 */ /* 0x000fe200008e0607 */
[----:B-1----:R-:W-:-:S04]  /*b3b0*/  @!P6 IADD3 R24, P1, R191, R24, RZ ;  /* 0x00000018bf18e210 */ /* 0x002fc80007f3e0ff */
[----:B------:R0:W-:Y:S01]  /*b3c0*/  @!P3 STG.E.U8 desc[UR14][R6.64+0x18], R137 ;  /* 0x000018890600b986 */ /* 0x0001e2000c10110e */
[----:B------:R-:W-:Y:S01]  /*b3d0*/  LOP3.LUT P3, RZ, R111, 0x400000, RZ, 0xc0, !PT ;  /* 0x004000006fff7812 */ /* 0x000fe2000786c0ff */
[----:B------:R-:W-:Y:S01]  /*b3e0*/  @!P6 IMAD.X R25, R194, 0x1, R25, P1 ;  /* 0x00000001c219e824 */ /* 0x000fe200008e0619 */
[----:B------:R-:W-:-:S04]  /*b3f0*/  LOP3.LUT P1, RZ, R10, 0x1, RZ, 0xc0, !PT ;  /* 0x000000010aff7812 */ /* 0x000fc8000782c0ff */
[----:B------:R1:W-:Y:S01]  /*b400*/  @!P6 STG.E.U8 desc[UR14][R24.64+0x19], R29 ;  /* 0x0000191d1800e986 */ /* 0x0003e2000c10110e */
[----:B------:R-:W-:Y:S01]  /*b410*/  ISETP.NE.AND P6, PT, R28, RZ, PT ;  /* 0x000000ff1c00720c */ /* 0x000fe20003fc5270 */
[----:B0-----:R-:W0:Y:S08]  /*b420*/  @!P2 LDC.64 R6, c[0x0][0x5c0] ;  /* 0x00017000ff06ab82 */ /* 0x001e300000000a00 */
[----:B-1----:R-:W1:Y:S01]  /*b430*/  @!P5 LDC.64 R24, c[0x0][0x5c0] ;  /* 0x00017000ff18db82 */ /* 0x002e620000000a00 */
[----:B------:R-:W-:-:S03]  /*b440*/  F2FP.SATFINITE.E4M3.F32.PACK_AB_MERGE_C R29, RZ, R132, RZ ;  /* 0x00000084ff1d723e */ /* 0x000fc600048070ff */
[----:B------:R-:W-:Y:S01]  /*b450*/  @!P6 STG.E.U8 desc[UR14][R66.64+0x10], R135 ;  /* 0x000010874200e986 */ /* 0x000fe2000c10110e */
[----:B------:R-:W-:-:S03]  /*b460*/  ISETP.NE.AND P6, PT, R30, RZ, PT ;  /* 0x000000ff1e00720c */ /* 0x000fc60003fc5270 */
[----:B------:R2:W-:Y:S01]  /*b470*/  @!P1 STG.E.U8 desc[UR14][R68.64+0x11], R31 ;  /* 0x0000111f44009986 */ /* 0x0005e2000c10110e */
[----:B0-----:R-:W-:Y:S02]  /*b480*/  @!P2 IADD3 R6, P1, R189, R6, RZ ;  /* 0x00000006bd06a210 */ /* 0x001fe40007f3e0ff */
[----:B--2---:R-:W-:-:S03]  /*b490*/  F2FP.SATFINITE.E4M3.F32.PACK_AB_MERGE_C R31, RZ, R126, RZ ;  /* 0x0000007eff1f723e */ /* 0x004fc600048070ff */
[----:B------:R-:W-:Y:S01]  /*b4a0*/  @!P2 IMAD.X R7, R190, 0x1, R7, P1 ;  /* 0x00000001be07a824 */ /* 0x000fe200008e0607 */
[----:B-1----:R-:W-:-:S04]  /*b4b0*/  @!P5 IADD3 R24, P1, R187, R24, RZ ;  /* 0x00000018bb18d210 */ /* 0x002fc80007f3e0ff */
[----:B------:R0:W-:Y:S01]  /*b4c0*/  @!P2 STG.E.U8 desc[UR14][R6.64+0x10], R131 ;  /* 0x000010830600a986 */ /* 0x0001e2000c10110e */
[----:B------:R-:W-:Y:S01]  /*b4d0*/  ISETP.NE.AND P2, PT, R188, RZ, PT ;  /* 0x000000ffbc00720c */ /* 0x000fe20003f45270 */
[----:B------:R-:W-:-:S05]  /*b4e0*/  @!P5 IMAD.X R25, R186, 0x1, R25, P1 ;  /* 0x00000001ba19d824 */ /* 0x000fca00008e0619 */
[----:B------:R1:W-:Y:S01]  /*b4f0*/  @!P5 STG.E.U8 desc[UR14][R24.64+0x11], R29 ;  /* 0x0000111d1800d986 */ /* 0x0003e2000c10110e */
[C---:B------:R-:W-:Y:S01]  /*b500*/  LOP3.LUT P5, RZ, R111.reuse, 0x20000000, RZ, 0xc0, !PT ;  /* 0x200000006fff7812 */ /* 0x040fe200078ac0ff */
[----:B0-----:R-:W0:Y:S02]  /*b510*/  @!P0 LDC.64 R6, c[0x0][0x5c0] ;  /* 0x00017000ff068b82 */ /* 0x001e240000000a00 */
[----:B------:R-:W-:Y:S01]  /*b520*/  @!P4 STG.E.U8 desc[UR14][R70.64+0x18], R127 ;  /* 0x0000187f4600c986 */ /* 0x000fe2000c10110e */
[C---:B------:R-:W-:Y:S02]  /*b530*/  LOP3.LUT P4, RZ, R10.reuse, 0x4, RZ, 0xc0, !PT ;  /* 0x000000040aff7812 */ /* 0x040fe4000788c0ff */
[----:B------:R-:W-:Y:S01]  /*b540*/  P2R R30, PR, RZ, 0x20 ;  /* 0x00000020ff1e7803 */ /* 0x000fe20000000000 */
[----:B------:R2:W-:Y:S01]  /*b550*/  @!P3 STG.E.U8 desc[UR14][R72.64+0x19], R31 ;  /* 0x0000191f4800b986 */ /* 0x0005e2000c10110e */
[----:B------:R-:W-:Y:S01]  /*b560*/  LOP3.LUT P3, RZ, R111, 0x40000000, RZ, 0xc0, !PT ;  /* 0x400000006fff7812 */ /* 0x000fe2000786c0ff */
[----:B-1----:R-:W1:Y:S01]  /*b570*/  @!P2 LDC.64 R24, c[0x0][0x5c0] ;  /* 0x00017000ff18ab82 */ /* 0x002e620000000a00 */
[----:B------:R-:W-:-:S02]  /*b580*/  LOP3.LUT P5, RZ, R10, 0x2, RZ, 0xc0, !PT ;  /* 0x000000020aff7812 */ /* 0x000fc400078ac0ff */
[----:B--2---:R-:W-:Y:S02]  /*b590*/  F2FP.SATFINITE.E4M3.F32.PACK_AB_MERGE_C R31, RZ, R122, RZ ;  /* 0x0000007aff1f723e */ /* 0x004fe400048070ff */
[----:B0-----:R-:W-:-:S05]  /*b5a0*/  @!P0 IADD3 R6, P1, R185, R6, RZ ;  /* 0x00000006b9068210 */ /* 0x001fca0007f3e0ff */
[----:B------:R-:W-:Y:S01]  /*b5b0*/  @!P0 IMAD.X R7, R184, 0x1, R7, P1 ;  /* 0x00000001b8078824 */ /* 0x000fe200008e0607 */
[----:B-1----:R-:W-:-:S04]  /*b5c0*/  @!P2 IADD3 R24, P1, R183, R24, RZ ;  /* 0x00000018b718a210 */ /* 0x002fc80007f3e0ff */
[----:B------:R-:W-:Y:S01]  /*b5d0*/  @!P0 STG.E.U8 desc[UR14][R6.64+0x18], R125 ;  /* 0x0000187d06008986 */ /* 0x000fe2000c10110e */
[----:B------:R-:W-:Y:S01]  /*b5e0*/  LOP3.LUT P0, RZ, R111, 0x10000000, RZ, 0xc0, !PT ;  /* 0x100000006fff7812 */ /* 0x000fe2000780c0ff */
[----:B------:R-:W-:Y:S01]  /*b5f0*/  @!P2 IMAD.X R25, R182, 0x1, R25, P1 ;  /* 0x00000001b619a824 */ /* 0x000fe200008e0619 */
[----:B------:R-:W-:-:S04]  /*b600*/  ISETP.LT.OR P1, PT, R165, 0x21, !P6 ;  /* 0x00000021a500780c */ /* 0x000fc80007721670 */
[----:B------:R0:W-:Y:S09]  /*b610*/  @!P2 STG.E.U8 desc[UR14][R24.64+0x19], R31 ;  /* 0x0000191f1800a986 */ /* 0x0001f2000c10110e */
[----:B------:R-:W1:Y:S01]  /*b620*/  @!P1 LDC.64 R28, c[0x0][0x5c0] ;  /* 0x00017000ff1c9b82 */ /* 0x000e620000000a00 */
[----:B0-----:R-:W-:-:S02]  /*b630*/  F2FP.SATFINITE.E4M3.F32.PACK_AB_MERGE_C R31, RZ, R120, RZ ;  /* 0x00000078ff1f723e */ /* 0x001fc400048070ff */
[----:B-1----:R-:W-:-:S05]  /*b640*/  @!P1 IADD3 R28, P2, R26, R28, RZ ;  /* 0x0000001c1a1c9210 */ /* 0x002fca0007f5e0ff */
        /* <DEDUP_REMOVED lines=8> */
[C---:B------:R-:W-:Y:S02]  /*b6d0*/  ISETP.LT.OR P1, PT, R165.reuse, 0x29, !P6 ;  /* 0x00000029a500780c */ /* 0x040fe40007721670 */
[----:B------:R-:W-:Y:S01]  /*b6e0*/  ISETP.LT.OR P6, PT, R165, 0x2a, !P6 ;  /* 0x0000002aa500780c */ /* 0x000fe200077c1670 */
[----:B------:R-:W-:Y:S01]  /*b6f0*/  @!P4 STG.E.U8 desc[UR14][R74.64+0x20], R117 ;  /* 0x000020754a00c986 */ /* 0x000fe2000c10110e */
[----:B------:R-:W-:-:S03]  /*b700*/  LOP3.LUT P4, RZ, R111, 0x10000, RZ, 0xc0, !PT ;  /* 0x000100006fff7812 */ /* 0x000fc6000788c0ff */
[----:B------:R1:W-:Y:S01]  /*b710*/  @!P3 STG.E.U8 desc[UR14][R76.64+0x21], R29 ;  /* 0x0000211d4c00b986 */ /* 0x0003e2000c10110e */
[----:B------:R-:W-:Y:S02]  /*b720*/  LOP3.LUT P3, RZ, R111, 0x4000000, RZ, 0xc0, !PT ;  /* 0x040000006fff7812 */ /* 0x000fe4000786c0ff */
[----:B0-----:R-:W-:-:S03]  /*b730*/  F2FP.SATFINITE.E4M3.F32.PACK_AB_MERGE_C R31, RZ, R104, RZ ;  /* 0x00000068ff1f723e */ /* 0x001fc600048070ff */
[----:B------:R-:W0:Y:S01]  /*b740*/  @!P1 LDC.64 R24, c[0x0][0x5c0] ;  /* 0x00017000ff189b82 */ /* 0x000e220000000a00 */
[----:B-1----:R-:W-:-:S07]  /*b750*/  F2FP.SATFINITE.E4M3.F32.PACK_AB_MERGE_C R29, RZ, R116, RZ ;  /* 0x00000074ff1d723e */ /* 0x002fce00048070ff */
[----:B------:R-:W1:Y:S01]  /*b760*/  @!P6 LDC.64 R6, c[0x0][0x5c0] ;  /* 0x00017000ff06eb82 */ /* 0x000e620000000a00 */
[----:B0-----:R-:W-:-:S05]  /*b770*/  @!P1 IADD3 R24, P2, R26, R24, RZ ;  /* 0x000000181a189210 */ /* 0x001fca0007f5e0ff */
[----:B------:R-:W-:Y:S01]  /*b780*/  @!P1 IMAD.X R25, R170, 0x1, R25, P2 ;  /* 0x00000001aa199824 */ /* 0x000fe200010e0619 */
[----:B------:R-:W-:-:S04]  /*b790*/  LOP3.LUT P2, RZ, R111, 0x8000, RZ, 0xc0, !PT ;  /* 0x000080006fff7812 */ /* 0x000fc8000784c0ff */
[----:B------:R0:W-:Y:S01]  /*b7a0*/  @!P1 STG.E.U8 desc[UR14][R24.64+0x28], R115 ;  /* 0x0000287318009986 */ /* 0x0001e2000c10110e */
[----:B-1----:R-:W-:-:S05]  /*b7b0*/  @!P6 IADD3 R6, P1, R26, R6, RZ ;  /* 0x000000061a06e210 */ /* 0x002fca0007f3e0ff */
[----:B------:R-:W-:Y:S01]  /*b7c0*/  @!P6 IMAD.X R7, R170, 0x1, R7, P1 ;  /* 0x00000001aa07e824 */ /* 0x000fe200008e0607 */
[----:B------:R-:W-:-:S04]  /*b7d0*/  LOP3.LUT P1, RZ, R111, 0x8000000, RZ, 0xc0, !PT ;  /* 0x080000006fff7812 */ /* 0x000fc8000782c0ff */
[----:B------:R1:W-:Y:S01]  /*b7e0*/  @!P6 STG.E.U8 desc[UR14][R6.64+0x29], R29 ;  /* 0x0000291d0600e986 */ /* 0x0003e2000c10110e */
[----:B------:R-:W-:Y:S02]  /*b7f0*/  LOP3.LUT P6, RZ, R111, 0x20000, RZ, 0xc0, !PT ;  /* 0x000200006fff7812 */ /* 0x000fe400078cc0ff */
[----:B0-----:R-:W-:Y:S01]  /*b800*/  F2FP.SATFINITE.E4M3.F32.PACK_AB_MERGE_C R25, RZ, R114, RZ ;  /* 0x00000072ff19723e */ /* 0x001fe200048070ff */
[----:B------:R-:W-:Y:S01]  /*b810*/  @!P5 STG.E.U8 desc[UR14][R78.64+0x28], R113 ;  /* 0x000028714e00d986 */ /* 0x000fe2000c10110e */
[----:B------:R-:W-:Y:S02]  /*b820*/  ISETP.NE.AND P5, PT, R30, RZ, PT ;  /* 0x000000ff1e00720c */ /* 0x000fe40003fa5270 */
[----:B-1----:R-:W-:-:S07]  /*b830*/  F2FP.SATFINITE.E4M3.F32.PACK_AB_MERGE_C R29, RZ, R112, RZ ;  /* 0x00000070ff1d723e */ /* 0x002fce00048070ff */
[----:B------:R-:W0:Y:S04]  /*b840*/  @!P6 LDC.64 R6, c[0x0][0x5c0] ;  /* 0x00017000ff06eb82 */ /* 0x000e280000000a00 */
[----:B------:R1:W-:Y:S01]  /*b850*/  @!P5 STG.E.U8 desc[UR14][R80.64+0x29], R25 ;  /* 0x000029195000d986 */ /* 0x0003e2000c10110e */
[----:B------:R-:W-:-:S03]  /*b860*/  ISETP.NE.AND P5, PT, R181, RZ, PT ;  /* 0x000000ffb500720c */ /* 0x000fc60003fa5270 */
[----:B------:R-:W-:Y:S01]  /*b870*/  @!P0 STG.E.U8 desc[UR14][R82.64+0x20], R107 ;  /* 0x0000206b52008986 */ /* 0x000fe2000c10110e */
[----:B------:R-:W-:-:S03]  /*b880*/  ISETP.NE.AND P0, PT, R180, RZ, PT ;  /* 0x000000ffb400720c */ /* 0x000fc60003f05270 */
[----:B------:R2:W-:Y:S01]  /*b890*/  @!P1 STG.E.U8 desc[UR14][R84.64+0x21], R29 ;  /* 0x0000211d54009986 */ /* 0x0005e2000c10110e */
[----:B-1----:R-:W1:Y:S01]  /*b8a0*/  @!P4 LDC.64 R24, c[0x0][0x5c0] ;  /* 0x00017000ff18cb82 */ /* 0x002e620000000a00 */
[----:B0-----:R-:W-:-:S07]  /*b8b0*/  @!P6 IADD3 R6, P1, R179, R6, RZ ;  /* 0x00000006b306e210 */ /* 0x001fce0007f3e0ff */
[----:B------:R-:W0:Y:S01]  /*b8c0*/  @!P5 LDC.64 R34, c[0x0][0x5c0] ;  /* 0x00017000ff22db82 */ /* 0x000e220000000a00 */
[----:B--2---:R-:W-:Y:S01]  /*b8d0*/  F2FP.SATFINITE.E4M3.F32.PACK_AB_MERGE_C R29, RZ, R106, RZ ;  /* 0x0000006aff1d723e */ /* 0x004fe200048070ff */
[----:B------:R-:W-:-:S05]  /*b8e0*/  @!P6 IMAD.X R7, R178, 0x1, R7, P1 ;  /* 0x00000001b207e824 */ /* 0x000fca00008e0607 */
[----:B------:R2:W-:Y:S01]  /*b8f0*/  @!P6 STG.E.U8 desc[UR14][R6.64+0x20], R105 ;  /* 0x000020690600e986 */ /* 0x0005e2000c10110e */
[----:B------:R-:W-:Y:S02]  /*b900*/  LOP3.LUT P6, RZ, R111, 0x1000000, RZ, 0xc0, !PT ;  /* 0x010000006fff7812 */ /* 0x000fe400078cc0ff */
[----:B-1----:R-:W-:-:S05]  /*b910*/  @!P4 IADD3 R24, P1, R177, R24, RZ ;  /* 0x00000018b118c210 */ /* 0x002fca0007f3e0ff */
[----:B------:R-:W-:Y:S01]  /*b920*/  @!P4 IMAD.X R25, R176, 0x1, R25, P1 ;  /* 0x00000001b019c824 */ /* 0x000fe200008e0619 */
[----:B--2---:R-:W1:Y:S01]  /*b930*/  @!P2 LDC.64 R6, c[0x0][0x5c0] ;  /* 0x00017000ff06ab82 */ /* 0x004e620000000a00 */
[----:B------:R-:W-:-:S03]  /*b940*/  LOP3.LUT P1, RZ, R111, 0x800000, RZ, 0xc0, !PT ;  /* 0x008000006fff7812 */ /* 0x000fc6000782c0ff */
[----:B------:R2:W-:Y:S01]  /*b950*/  @!P4 STG.E.U8 desc[UR14][R24.64+0x21], R29 ;  /* 0x0000211d1800c986 */ /* 0x0005e2000c10110e */
[----:B------:R-:W-:-:S03]  /*b960*/  ISETP.NE.AND P4, PT, R175, RZ, PT ;  /* 0x000000ffaf00720c */ /* 0x000fc60003f85270 */
[----:B------:R-:W-:Y:S01]  /*b970*/  @!P3 STG.E.U8 desc[UR14][R86.64+0x28], R101 ;  /* 0x000028655600b986 */ /* 0x000fe2000c10110e */
[----:B------:R-:W-:-:S05]  /*b980*/  ISETP.NE.AND P3, PT, R173, RZ, PT ;  /* 0x000000ffad00720c */ /* 0x000fca0003f65270 */
[----:B------:R3:W-:Y:S01]  /*b990*/  @!P1 STG.E.U8 desc[UR14][R88.64+0x29], R31 ;  /* 0x0000291f58009986 */ /* 0x0007e2000c10110e */
[----:B--2---:R-:W-:-:S03]  /*b9a0*/  F2FP.SATFINITE.E4M3.F32.PACK_AB_MERGE_C R29, RZ, R98, RZ ;  /* 0x00000062ff1d723e */ /* 0x004fc600048070ff */
[----:B------:R-:W2:Y:S01]  /*b9b0*/  @!P4 LDC.64 R32, c[0x0][0x5c0] ;  /* 0x00017000ff20cb82 */ /* 0x000ea20000000a00 */
[----:B-1----:R-:W-:-:S07]  /*b9c0*/  @!P2 IADD3 R6, P1, R171, R6, RZ ;  /* 0x00000006ab06a210 */ /* 0x002fce0007f3e0ff */
[----:B------:R-:W1:Y:S01]  /*b9d0*/  @!P3 LDC.64 R24, c[0x0][0x5c0] ;  /* 0x00017000ff18bb82 */ /* 0x000e620000000a00 */
[----:B---3--:R-:W-:Y:S01]  /*b9e0*/  F2FP.SATFINITE.E4M3.F32.PACK_AB_MERGE_C R31, RZ, R102, RZ ;  /* 0x00000066ff1f723e */ /* 0x008fe200048070ff */
[----:B------:R-:W-:-:S05]  /*b9f0*/  @!P2 IMAD.X R7, R174, 0x1, R7, P1 ;  /* 0x00000001ae07a824 */ /* 0x000fca00008e0607 */
[----:B------:R3:W-:Y:S01]  /*ba00*/  @!P2 STG.E.U8 desc[UR14][R6.64+0x28], R29 ;  /* 0x0000281d0600a986 */ /* 0x0007e2000c10110e */
[----:B------:R-:W-:Y:S02]  /*ba10*/  ISETP.GE.AND P2, PT, R169, 0x101, PT ;  /* 0x00000101a900780c */ /* 0x000fe40003f46270 */
[----:B---3--:R-:W-:Y:S02]  /*ba20*/  F2FP.SATFINITE.E4M3.F32.PACK_AB_MERGE_C R29, RZ, R100, RZ ;  /* 0x00000064ff1d723e */ /* 0x008fe400048070ff */
[----:B-1----:R-:W-:-:S05]  /*ba30*/  @!P3 IADD3 R24, P1, R167, R24, RZ ;  /* 0x00000018a718b210 */ /* 0x002fca0007f3e0ff */
[----:B------:R-:W-:Y:S01]  /*ba40*/  @!P3 IMAD.X R25, R172, 0x1, R25, P1 ;  /* 0x00000001ac19b824 */ /* 0x000fe200008e0619 */
[----:B------:R-:W-:-:S04]  /*ba50*/  LOP3.LUT P1, RZ, R111, 0x2000000, RZ, 0xc0, !PT ;  /* 0x020000006fff7812 */ /* 0x000fc8000782c0ff */
[----:B------:R0:W-:Y:S01]  /*ba60*/  @!P3 STG.E.U8 desc[UR14][R24.64+0x29], R31 ;  /* 0x0000291f1800b986 */ /* 0x0001e2000c10110e */
[----:B--2---:R-:W-:-:S05]  /*ba70*/  @!P4 IADD3 R6, P3, R95, R32, RZ ;  /* 0x000000205f06c210 */ /* 0x004fca0007f7e0ff */
[----:B------:R-:W-:Y:S01]  /*ba80*/  @!P4 IMAD.X R7, R94, 0x1, R33, P3 ;  /* 0x000000015e07c824 */ /* 0x000fe200018e0621 */
[C---:B------:R-:W-:Y:S02]  /*ba90*/  ISETP.LT.OR P3, PT, R165.reuse, 0x29, !P0 ;  /* 0x00000029a500780c */ /* 0x040fe40004761670 */
[----:B------:R-:W-:Y:S01]  /*baa0*/  @!P1 STG.E.U8 desc[UR14][R90.64+0x20], R99 ;  /* 0x000020635a009986 */ /* 0x000fe2000c10110e */
[C---:B------:R-:W-:Y:S02]  /*bab0*/  ISETP.LT.OR P1, PT, R165.reuse, 0x29, !P2 ;  /* 0x00000029a500780c */ /* 0x040fe40005721670 */
[C---:B------:R-:W-:Y:S01]  /*bac0*/  ISETP.LT.OR P2, PT, R165.reuse, 0x2a, !P2 ;  /* 0x0000002aa500780c */ /* 0x040fe20005741670 */
[----:B------:R-:W-:Y:S01]  /*bad0*/  @!P6 STG.E.U8 desc[UR14][R92.64+0x21], R29 ;  /* 0x0000211d5c00e986 */ /* 0x000fe2000c10110e */
[----:B------:R-:W-:-:S03]  /*bae0*/  ISETP.LT.OR P0, PT, R165, 0x2a, !P0 ;  /* 0x0000002aa500780c */ /* 0x000fc60004701670 */
[----:B------:R1:W-:Y:S01]  /*baf0*/  @!P4 STG.E.U8 desc[UR14][R6.64+0x20], R97 ;  /* 0x000020610600c986 */ /* 0x0003e2000c10110e */
[----:B0-----:R-:W-:Y:S02]  /*bb00*/  @!P5 IADD3 R24, P4, R27, R34, RZ ;  /* 0x000000221b18d210 */ /* 0x001fe40007f9e0ff */
[----:B------:R-:W-:-:S03]  /*bb10*/  F2FP.SATFINITE.E4M3.F32.PACK_AB_MERGE_C R27, RZ, R22, RZ ;  /* 0x00000016ff1b723e */ /* 0x000fc600048070ff */
[----:B------:R-:W0:Y:S01]  /*bb20*/  @!P1 LDC.64 R30, c[0x0][0x5c0] ;  /* 0x00017000ff1e9b82 */ /* 0x000e220000000a00 */
[----:B------:R-:W-:-:S05]  /*bb30*/  @!P5 IMAD.X R25, R166, 0x1, R35, P4 ;  /* 0x00000001a619d824 */ /* 0x000fca00020e0623 */
[----:B------:R2:W-:Y:S01]  /*bb40*/  @!P5 STG.E.U8 desc[UR14][R24.64+0x21], R27 ;  /* 0x0000211b1800d986 */ /* 0x0005e2000c10110e */
[----:B-1----:R-:W-:Y:S01]  /*bb50*/  FMUL R6, R23, R11 ;  /* 0x0000000b17067220 */ /* 0x002fe20000400000 */
[----:B------:R-:W1:Y:S08]  /*bb60*/  @!P2 LDC.64 R32, c[0x0][0x5c0] ;  /* 0x00017000ff20ab82 */ /* 0x000e700000000a00 */
[----:B------:R-:W3:Y:S01]  /*bb70*/  @!P3 LDC.64 R34, c[0x0][0x5c0] ;  /* 0x00017000ff22bb82 */ /* 0x000ee20000000a00 */
[----:B--2---:R-:W-:-:S07]  /*bb80*/  F2FP.SATFINITE.E4M3.F32.PACK_AB_MERGE_C R27, RZ, R96, RZ ;  /* 0x00000060ff1b723e */ /* 0x004fce00048070ff */
[----:B------:R-:W2:Y:S01]  /*bb90*/  @!P0 LDC.64 R36, c[0x0][0x5c0] ;  /* 0x00017000ff248b82 */ /* 0x000ea20000000a00 */
[----:B0-----:R-:W-:-:S04]  /*bba0*/  @!P1 IADD3 R28, P4, P5, R26, R30, R18 ;  /* 0x0000001e1a1c9210 */ /* 0x001fc80007d9e012 */
[----:B------:R-:W-:Y:S02]  /*bbb0*/  @!P1 IADD3.X R29, R170, R31, R16, P4, P5 ;  /* 0x0000001faa1d9210 */ /* 0x000fe400027ea410 */
[----:B------:R-:W-:Y:S02]  /*bbc0*/  F2FP.SATFINITE.E4M3.F32.PACK_AB_MERGE_C R31, RZ, R6, RZ ;  /* 0x00000006ff1f723e */ /* 0x000fe400048070ff */
[----:B-1----:R-:W-:-:S03]  /*bbd0*/  @!P2 IADD3 R22, P4, P5, R26, R32, R18 ;  /* 0x000000201a16a210 */ /* 0x002fc60007d9e012 */
[----:B------:R0:W-:Y:S01]  /*bbe0*/  @!P1 STG.E.U8 desc[UR14][R28.64+0x28], R31 ;  /* 0x0000281f1c009986 */ /* 0x0001e2000c10110e */
[----:B------:R-:W-:Y:S02]  /*bbf0*/  @!P2 IADD3.X R23, R170, R33, R16, P4, P5 ;  /* 0x00000021aa17a210 */ /* 0x000fe400027ea410 */
[----:B------:R-:W-:-:S03]  /*bc00*/  @!P3 IADD3 R7, P4, P5, R17, R26, R18 ;  /* 0x0000001a1107b210 */ /* 0x000fc60007d9e012 */
[----:B------:R1:W-:Y:S01]  /*bc10*/  @!P2 STG.E.U8 desc[UR14][R22.64+0x29], R27 ;  /* 0x0000291b1600a986 */ /* 0x0003e2000c10110e */
[----:B------:R-:W-:Y:S02]  /*bc20*/  @!P3 IADD3.X R30, R13, R170, R16, P4, P5 ;  /* 0x000000aa0d1eb210 */ /* 0x000fe400027ea410 */
[----:B------:R-:W-:Y:S02]  /*bc30*/  @!P0 IADD3 R33, P4, P5, R17, R26, R18 ;  /* 0x0000001a11218210 */ /* 0x000fe40007d9e012 */
[----:B---3--:R-:W-:Y:S02]  /*bc40*/  @!P3 IADD3 R6, P1, R7, R34, RZ ;  /* 0x000000220706b210 */ /* 0x008fe40007f3e0ff */
[----:B------:R-:W-:Y:S02]  /*bc50*/  @!P0 IADD3.X R170, R13, R170, R16, P4, P5 ;  /* 0x000000aa0daa8210 */ /* 0x000fe400027ea410 */
[----:B--2---:R-:W-:Y:S01]  /*bc60*/  @!P0 IADD3 R24, P4, R33, R36, RZ ;  /* 0x0000002421188210 */ /* 0x004fe20007f9e0ff */
[----:B------:R-:W-:Y:S01]  /*bc70*/  @!P3 IMAD.X R7, R30, 0x1, R35, P1 ;  /* 0x000000011e07b824 */ /* 0x000fe200008e0623 */
[----:B0-----:R-:W-:-:S03]  /*bc80*/  F2FP.SATFINITE.E4M3.F32.PACK_AB_MERGE_C R29, RZ, R20, RZ ;  /* 0x00000014ff1d723e */ /* 0x001fc600048070ff */
[----:B------:R-:W-:Y:S01]  /*bc90*/  @!P0 IMAD.X R25, R170, 0x1, R37, P4 ;  /* 0x00000001aa198824 */ /* 0x000fe200020e0625 */
[----:B------:R1:W-:Y:S04]  /*bca0*/  @!P3 STG.E.U8 desc[UR14][R6.64+0x28], R21 ;  /* 0x000028150600b986 */ /* 0x0003e8000c10110e */
[----:B------:R1:W-:Y:S03]  /*bcb0*/  @!P0 STG.E.U8 desc[UR14][R24.64+0x29], R29 ;  /* 0x0000291d18008986 */ /* 0x0003e6000c10110e */
.L_x_39:
[----:B------:R-:W-:Y:S05]  /*bcc0*/  BSYNC B0 ;  /* 0x0000000000007941 */ /* 0x000fea0003800000 */
.L_x_35:
[----:B------:R-:W-:Y:S01]  /*bcd0*/  ULDC UR6, c[0x0][0xc] ;  /* 0x0000030000067ab9 */ /* 0x000fe20000000800 */
[----:B------:R-:W-:Y:S01]  /*bce0*/  ULDC UR7, c[0x0][0x10] ;  /* 0x0000040000077ab9 */ /* 0x000fe20000000800 */
[----:B012---:R-:W0:Y:S01]  /*bcf0*/  LDC R7, c[0x0][0x14] ;  /* 0x00000500ff077b82 */ /* 0x007e220000000800 */
[----:B------:R-:W-:Y:S01]  /*bd00*/  UIMAD.WIDE.U32 UR6, UR6, UR7, URZ ;  /* 0x00000007060672a5 */ /* 0x000fe2000f8e003f */
[----:B------:R-:W-:Y:S02]  /*bd10*/  IMAD.MOV.U32 R165, RZ, RZ, -0x1 ;  /* 0xffffffffffa57424 */ /* 0x000fe400078e00ff */
[----:B-----5:R-:W-:-:S03]  /*bd20*/  IMAD.MOV.U32 R6, RZ, RZ, -0x1 ;  /* 0xffffffffff067424 */ /* 0x020fc600078e00ff */
[----:B0-----:R-:W-:-:S04]  /*bd30*/  IMAD.WIDE.U32 R2, R7, UR6, R2 ;  /* 0x0000000607027c25 */ /* 0x001fc8000f8e0002 */
[----:B------:R-:W-:Y:S01]  /*bd40*/  IMAD R7, R7, UR7, RZ ;  /* 0x0000000707077c24 */ /* 0x000fe2000f8e02ff */
[----:B------:R-:W-:Y:S02]  /*bd50*/  ULDC.64 UR6, c[0x0][0x650] ;  /* 0x0001940000067ab9 */ /* 0x000fe40000000a00 */
[----:B------:R-:W-:Y:S01]  /*bd60*/  ISETP.GE.U32.AND P0, PT, R2, UR6, PT ;  /* 0x0000000602007c0c */ /* 0x000fe2000bf06070 */
[--C-:B------:R-:W-:Y:S01]  /*bd70*/  IMAD.IADD R3, R3, 0x1, R7.reuse ;  /* 0x0000000103037824 */ /* 0x100fe200078e0207 */
[----:B------:R-:W-:-:S04]  /*bd80*/  PRMT R7, RZ, 0x7610, R7 ;  /* 0x00007610ff077816 */ /* 0x000fc80000000007 */
[----:B------:R-:W-:-:S13]  /*bd90*/  ISETP.GE.U32.AND.EX P0, PT, R3, UR7, PT, P0 ;  /* 0x0000000703007c0c */ /* 0x000fda000bf06100 */
[----:B------:R-:W-:Y:S05]  /*bda0*/  @P0 BRA `(.L_x_40) ;  /* 0x0000000400640947 */ /* 0x000fea0003800000 */
[----:B------:R-:W0:Y:S01]  /*bdb0*/  S2R R30, SR_CTAID.X ;  /* 0x00000000001e7919 */ /* 0x000e220000002500 */
[----:B------:R-:W1:Y:S01]  /*bdc0*/  LDC.64 R24, c[0x0][0x628] ;  /* 0x00018a00ff187b82 */ /* 0x000e620000000a00 */
[----:B------:R-:W-:Y:S01]  /*bdd0*/  ULDC UR6, c[0x0][0x150] ;  /* 0x0000540000067ab9 */ /* 0x000fe20000000800 */
[----:B------:R-:W-:Y:S01]  /*bde0*/  IMAD.MOV.U32 R22, RZ, RZ, R2 ;  /* 0x000000ffff167224 */ /* 0x000fe200078e0002 */
[----:B------:R-:W2:Y:S01]  /*bdf0*/  S2R R32, SR_CTAID.Y ;  /* 0x0000000000207919 */ /* 0x000ea20000002600 */
[----:B------:R-:W-:-:S04]  /*be00*/  IMAD.MOV.U32 R23, RZ, RZ, R3 ;  /* 0x000000ffff177224 */ /* 0x000fc800078e0003 */
[----:B------:R-:W4:Y:S08]  /*be10*/  LDC R33, c[0x0][0x144] ;  /* 0x00005100ff217b82 */ /* 0x000f300000000800 */
[----:B------:R-:W2:Y:S08]  /*be20*/  LDC R26, c[0x0][0x630] ;  /* 0x00018c00ff1a7b82 */ /* 0x000eb00000000800 */
[----:B------:R-:W2:Y:S01]  /*be30*/  LDC.64 R28, c[0x0][0x620] ;  /* 0x00018800ff1c7b82 */ /* 0x000ea20000000a00 */
[----:B-1----:R-:W-:-:S04]  /*be40*/  ISETP.NE.U32.AND P0, PT, R24, RZ, PT ;  /* 0x000000ff1800720c */ /* 0x002fc80003f05070 */
[----:B------:R-:W-:Y:S02]  /*be50*/  ISETP.NE.AND.EX P0, PT, R25, RZ, PT, P0 ;  /* 0x000000ff1900720c */ /* 0x000fe40003f05300 */
[----:B0-----:R-:W-:-:S05]  /*be60*/  I2FP.F32.U32 R6, R30 ;  /* 0x0000001e00067245 */ /* 0x001fca0000201000 */
[----:B------:R-:W-:-:S04]  /*be70*/  FMUL R6, R6, UR6 ;  /* 0x0000000606067c20 */ /* 0x000fc80008400000 */
[----:B------:R0:W1:Y:S02]  /*be80*/  F2I.U32.TRUNC.NTZ R31, R6 ;  /* 0x00000006001f7305 */ /* 0x000064000020f000 */
[----:B----4-:R-:W-:Y:S05]  /*be90*/  @!P0 BRA `(.L_x_41) ;  /* 0x0000000000288947 */ /* 0x010fea0003800000 */
[----:B------:R-:W4:Y:S02]  /*bea0*/  LDC R7, c[0x0][0x634] ;  /* 0x00018d00ff077b82 */ /* 0x000f240000000800 */
[----:B----4-:R-:W-:-:S05]  /*beb0*/  IADD3 R23, P0, R2, R7, RZ ;  /* 0x0000000702177210 */ /* 0x010fca0007f1e0ff */
[----:B------:R-:W-:-:S04]  /*bec0*/  IMAD.X R27, RZ, RZ, R3, P0 ;  /* 0x000000ffff1b7224 */ /* 0x000fc800000e0603 */
[----:B0-----:R-:W-:-:S04]  /*bed0*/  IMAD.WIDE.U32 R6, R27, R24, RZ ;  /* 0x000000181b067225 */ /* 0x001fc800078e00ff */
[----:B------:R-:W-:-:S04]  /*bee0*/  IMAD.WIDE.U32 R20, P0, R23, R25, R6 ;  /* 0x0000001917147225 */ /* 0x000fc80007800006 */
[----:B------:R-:W-:-:S04]  /*bef0*/  IMAD.WIDE.U32 R6, R23, R24, RZ ;  /* 0x0000001817067225 */ /* 0x000fc800078e00ff */
[----:B------:R-:W-:Y:S01]  /*bf00*/  IMAD.X R23, RZ, RZ, RZ, P0 ;  /* 0x000000ffff177224 */ /* 0x000fe200000e06ff */
[----:B------:R-:W-:Y:S01]  /*bf10*/  IADD3 RZ, P0, R7, R20, RZ ;  /* 0x0000001407ff7210 */ /* 0x000fe20007f1e0ff */
[----:B------:R-:W-:-:S04]  /*bf20*/  IMAD.MOV.U32 R22, RZ, RZ, R21 ;  /* 0x000000ffff167224 */ /* 0x000fc800078e0015 */
[----:B------:R-:W-:-:S08]  /*bf30*/  IMAD.WIDE.U32.X R22, R27, R25, R22, P0 ;  /* 0x000000191b167225 */ /* 0x000fd000000e0416 */
.L_x_41:
[----:B------:R-:W4:Y:S01]  /*bf40*/  LDC.64 R38, c[0x0][0x640] ;  /* 0x00019000ff267b82 */ /* 0x000f220000000a00 */
[-C--:B--2---:R-:W-:Y:S01]  /*bf50*/  SHF.R.U64 R27, R22, R26.reuse, R23 ;  /* 0x0000001a161b7219 */ /* 0x084fe20000001217 */
[----:B-1----:R-:W-:Y:S01]  /*bf60*/  IMAD.MOV R31, RZ, RZ, -R31 ;  /* 0x000000ffff1f7224 */ /* 0x002fe200078e0a1f */
[----:B0-----:R-:W-:Y:S01]  /*bf70*/  SHF.R.U32.HI R6, RZ, R26, R23 ;  /* 0x0000001aff067219 */ /* 0x001fe20000011617 */
[----:B------:R-:W-:Y:S01]  /*bf80*/  ULDC UR6, c[0x0][0x154] ;  /* 0x0000550000067ab9 */ /* 0x000fe20000000800 */
[----:B------:R-:W-:Y:S01]  /*bf90*/  IADD3 R21, P0, RZ, -R27, RZ ;  /* 0x8000001bff157210 */ /* 0x000fe20007f1e0ff */
[----:B------:R-:W-:Y:S02]  /*bfa0*/  IMAD R33, R33, R31, R30 ;  /* 0x0000001f21217224 */ /* 0x000fe400078e021e */
[----:B------:R-:W0:Y:S01]  /*bfb0*/  LDC R22, c[0x0][0x618] ;  /* 0x00018600ff167b82 */ /* 0x000e220000000800 */
[----:B------:R-:W-:Y:S02]  /*bfc0*/  IMAD.MOV.U32 R23, RZ, RZ, 0x1 ;  /* 0x00000001ff177424 */ /* 0x000fe400078e00ff */
[----:B------:R-:W-:-:S04]  /*bfd0*/  IMAD.X R7, RZ, RZ, ~R6, P0 ;  /* 0x000000ffff077224 */ /* 0x000fc800000e0e06 */
[-C--:B------:R-:W-:Y:S01]  /*bfe0*/  IMAD R20, R7, R28.reuse, RZ ;  /* 0x0000001c07147224 */ /* 0x080fe200078e02ff */
[----:B------:R-:W1:Y:S01]  /*bff0*/  LDC R34, c[0x0][0x608] ;  /* 0x00018200ff227b82 */ /* 0x000e620000000800 */
[----:B------:R-:W-:-:S04]  /*c000*/  IMAD.WIDE.U32 R6, R21, R28, R2 ;  /* 0x0000001c15067225 */ /* 0x000fc800078e0002 */
[----:B------:R-:W-:Y:S01]  /*c010*/  IMAD R21, R21, R29, R20 ;  /* 0x0000001d15157224 */ /* 0x000fe200078e0214 */
[----:B------:R-:W-:Y:S02]  /*c020*/  I2FP.F32.U32 R20, R32 ;  /* 0x0000002000147245 */ /* 0x000fe40000201000 */
[----:B------:R-:W2:Y:S01]  /*c030*/  LDC R36, c[0x0][0x658] ;  /* 0x00019600ff247b82 */ /* 0x000ea20000000800 */
[----:B------:R-:W-:Y:S01]  /*c040*/  IMAD.IADD R7, R7, 0x1, R21 ;  /* 0x0000000107077824 */ /* 0x000fe200078e0215 */
[----:B----4-:R-:W-:Y:S01]  /*c050*/  ISETP.NE.U32.AND P0, PT, R38, RZ, PT ;  /* 0x000000ff2600720c */ /* 0x010fe20003f05070 */
[----:B------:R-:W-:Y:S01]  /*c060*/  FMUL R20, R20, UR6 ;  /* 0x0000000614147c20 */ /* 0x000fe20008400000 */
[----:B------:R-:W-:Y:S02]  /*c070*/  IMAD.MOV.U32 R21, RZ, RZ, -0x1 ;  /* 0xffffffffff157424 */ /* 0x000fe400078e00ff */
[----:B------:R-:W-:Y:S01]  /*c080*/  ISETP.NE.AND.EX P0, PT, R39, RZ, PT, P0 ;  /* 0x000000ff2700720c */ /* 0x000fe20003f05300 */
[----:B------:R4:W2:Y:S01]  /*c090*/  F2I.U32.TRUNC.NTZ R29, R20 ;  /* 0x00000014001d7305 */ /* 0x0008a2000020f000 */
[----:B------:R-:W3:Y:S01]  /*c0a0*/  LDC R31, c[0x0][0x148] ;  /* 0x00005200ff1f7b82 */ /* 0x000ee20000000800 */
[----:B0-----:R-:W-:-:S02]  /*c0b0*/  SHF.R.U64 R26, R6, R22, R7 ;  /* 0x00000016061a7219 */ /* 0x001fc40000001207 */
[----:B------:R-:W-:-:S05]  /*c0c0*/  SHF.R.U32.HI R7, RZ, R22, R7 ;  /* 0x00000016ff077219 */ /* 0x000fca0000011607 */
[----:B------:R-:W0:Y:S01]  /*c0d0*/  LDC R30, c[0x0][0x600] ;  /* 0x00018000ff1e7b82 */ /* 0x000e220000000800 */
[-CC-:B-1----:R-:W-:Y:S02]  /*c0e0*/  SHF.R.U64 R24, R26, R34.reuse, R7.reuse ;  /* 0x000000221a187219 */ /* 0x182fe40000001207 */
[----:B------:R-:W-:-:S05]  /*c0f0*/  SHF.R.U32.HI R7, RZ, R34, R7 ;  /* 0x00000022ff077219 */ /* 0x000fca0000011607 */
[----:B------:R-:W1:Y:S01]  /*c100*/  LDC R37, c[0x0][0x648] ;  /* 0x00019200ff257b82 */ /* 0x000e620000000800 */
[-CC-:B--2---:R-:W-:Y:S02]  /*c110*/  SHF.R.U64 R28, R24, R36.reuse, R7.reuse ;  /* 0x00000024181c7219 */ /* 0x184fe40000001207 */
[-C--:B------:R-:W-:Y:S02]  /*c120*/  SHF.L.U32 R21, R21, R36.reuse, RZ ;  /* 0x0000002415157219 */ /* 0x080fe400000006ff */
[-C--:B------:R-:W-:Y:S01]  /*c130*/  SHF.R.U32.HI R7, RZ, R36.reuse, R7 ;  /* 0x00000024ff077219 */ /* 0x080fe20000011607 */
[----:B------:R-:W-:Y:S01]  /*c140*/  IMAD.MOV.U32 R6, RZ, RZ, R28 ;  /* 0x000000ffff067224 */ /* 0x000fe200078e001c */
[----:B------:R-:W-:Y:S01]  /*c150*/  SHF.L.U32 R168, R23, R36, RZ ;  /* 0x0000002417a87219 */ /* 0x000fe200000006ff */
[----:B------:R-:W2:Y:S01]  /*c160*/  LDC R40, c[0x0][0x638] ;  /* 0x00018e00ff287b82 */ /* 0x000ea20000000800 */
[----:B------:R-:W-:-:S07]  /*c170*/  LOP3.LUT R35, RZ, R21, RZ, 0x33, !PT ;  /* 0x00000015ff237212 */ /* 0x000fce00078e33ff */
[----:B------:R-:W0:Y:S01]  /*c180*/  LDC R41, c[0x0][0x610] ;  /* 0x00018400ff297b82 */ /* 0x000e220000000800 */
[----:B----4-:R-:W-:Y:S05]  /*c190*/  @!P0 BRA `(.L_x_42) ;  /* 0x0000000000288947 */ /* 0x010fea0003800000 */
        /* <DEDUP_REMOVED lines=10> */
.L_x_42:
[----:B------:R-:W-:Y:S01]  /*c240*/  ISETP.NE.AND P0, PT, R0, 0x1, PT ;  /* 0x000000010000780c */ /* 0x000fe20003f05270 */
[----:B0-----:R-:W-:Y:S01]  /*c250*/  VIADD R23, R30, 0xffffffff ;  /* 0xffffffff1e177836 */ /* 0x001fe20000000000 */
[----:B-1----:R-:W-:Y:S01]  /*c260*/  SHF.R.U64 R6, R6, R37, R7 ;  /* 0x0000002506067219 */ /* 0x002fe20000001207 */
[----:B------:R-:W-:Y:S01]  /*c270*/  IMAD.MOV R29, RZ, RZ, -R29 ;  /* 0x000000ffff1d7224 */ /* 0x000fe200078e0a1d */
[----:B------:R-:W-:-:S03]  /*c280*/  LOP3.LUT R21, R24, R35, RZ, 0xc0, !PT ;  /* 0x0000002318157212 */ /* 0x000fc600078ec0ff */
[----:B------:R-:W-:Y:S02]  /*c290*/  IMAD.MOV R7, RZ, RZ, -R6 ;  /* 0x000000ffff077224 */ /* 0x000fe400078e0a06 */
[----:B------:R-:W-:Y:S01]  /*c2a0*/  IMAD R168, R168, R6, R21 ;  /* 0x00000006a8a87224 */ /* 0x000fe200078e0215 */
[----:B------:R-:W-:Y:S01]  /*c2b0*/  LOP3.LUT R21, R26, R23, RZ, 0xc0, !PT ;  /* 0x000000171a157212 */ /* 0x000fe200078ec0ff */
[----:B--2---:R-:W-:Y:S02]  /*c2c0*/  IMAD R6, R7, R40, R28 ;  /* 0x0000002807067224 */ /* 0x004fe400078e021c */
[----:B---3--:R-:W-:Y:S02]  /*c2d0*/  @P0 IMAD R33, R31, R29, R32 ;  /* 0x0000001d1f210224 */ /* 0x008fe400078e0220 */
[----:B------:R-:W-:Y:S02]  /*c2e0*/  IMAD R21, R6, R30, R21 ;  /* 0x0000001e06157224 */ /* 0x000fe400078e0215 */
[----:B------:R-:W-:-:S02]  /*c2f0*/  IMAD R168, R168, R41, R33 ;  /* 0x00000029a8a87224 */ /* 0x000fc400078e0221 */
[----:B------:R-:W-:Y:S02]  /*c300*/  IMAD.MOV.U32 R7, RZ, RZ, 0x1 ;  /* 0x00000001ff077424 */ /* 0x000fe400078e00ff */
[----:B------:R-:W-:Y:S01]  /*c310*/  IMAD.MOV.U32 R6, RZ, RZ, R27 ;  /* 0x000000ffff067224 */ /* 0x000fe200078e001b */
[----:B------:R-:W-:Y:S02]  /*c320*/  SEL R165, R21, R168, !P0 ;  /* 0x000000a815a57207 */ /* 0x000fe40004000000 */
[----:B------:R-:W-:-:S07]  /*c330*/  SEL R168, R168, R21, !P0 ;  /* 0x00000015a8a87207 */ /* 0x000fce0004000000 */
.L_x_40:
[----:B------:R-:W-:Y:S01]  /*c340*/  UIADD3 UR5, UR9, UR5, URZ ;  /* 0x0000000509057290 */ /* 0x000fe2000fffe03f */
[----:B------:R-:W-:Y:S01]  /*c350*/  LOP3.LUT P0, RZ, R7, 0xff, RZ, 0xc0, !PT ;  /* 0x000000ff07ff7812 */ /* 0x000fe2000780c0ff */
[----:B------:R-:W-:Y:S02]  /*c360*/  IMAD.MOV.U32 R7, RZ, RZ, R168 ;  /* 0x000000ffff077224 */ /* 0x000fe400078e00a8 */
[----:B------:R-:W-:Y:S02]  /*c370*/  USHF.R.U32.HI UR6, URZ, 0x2, UR5 ;  /* 0x000000023f067899 */ /* 0x000fe40008011605 */
[----:B------:R-:W-:Y:S02]  /*c380*/  UISETP.GT.U32.AND UP1, UPT, UR5, 0x3, UPT ;  /* 0x000000030500788c */ /* 0x000fe4000bf24070 */
[----:B------:R-:W-:Y:S02]  /*c390*/  ULOP3.LUT UR6, UR6, 0x1, URZ, 0xc0, !UPT ;  /* 0x0000000106067892 */ /* 0x000fe4000f8ec03f */
[----:B------:R-:W-:-:S02]  /*c3a0*/  UISETP.LT.U32.AND UP1, UPT, UR9, 0x4, UP1 ;  /* 0x000000040900788c */ /* 0x000fc40008f21070 */
[----:B------:R-:W-:Y:S02]  /*c3b0*/  UISETP.NE.U32.AND UP0, UPT, UR6, 0x1, UPT ;  /* 0x000000010600788c */ /* 0x000fe4000bf05070 */
[----:B------:R-:W-:Y:S02]  /*c3c0*/  USEL UR7, URZ, 0x1, !UP1 ;  /* 0x000000013f077887 */ /* 0x000fe4000c800000 */
[----:B------:R-:W-:Y:S02]  /*c3d0*/  UISETP.GT.U32.AND UP0, UPT, UR9, 0x3, !UP0 ;  /* 0x000000030900788c */ /* 0x000fe4000c704070 */
[----:B------:R-:W-:Y:S02]  /*c3e0*/  ULOP3.LUT UR5, UR5, 0x3, URZ, 0xc0, !UPT ;  /* 0x0000000305057892 */ /* 0x000fe4000f8ec03f */
[----:B------:R-:W-:-:S04]  /*c3f0*/  USEL UR6, URZ, 0x1, !UP0 ;  /* 0x000000013f067887 */ /* 0x000fc8000c000000 */
[----:B------:R-:W-:Y:S01]  /*c400*/  ULOP3.LUT UR4, UR6, UR4, UR7, 0x96, !UPT ;  /* 0x0000000406047292 */ /* 0x000fe2000f8e9607 */
[----:B------:R-:W-:Y:S11]  /*c410*/  @P0 BRA `(.L_x_43) ;  /* 0xffffff4c00900947 */ /* 0x000ff6000383ffff */
[----:B------:R-:W-:Y:S05]  /*c420*/  EXIT ;  /* 0x000000000000794d */ /* 0x000fea0003800000 */
.L_x_7:
[----:B0-----:R-:W-:Y:S01]  /*c430*/  ULDC.64 UR4, c[0x0][0x650] ;  /* 0x0001940000047ab9 */ /* 0x001fe20000000a00 */
        /* <DEDUP_REMOVED lines=25> */
.L_x_45:
[----:B------:R-:W0:Y:S01]  /*c5d0*/  LDC.64 R28, c[0x0][0x640] ;  /* 0x00019000ff1c7b82 */ /* 0x000e220000000a00 */
[-CC-:B------:R-:W-:Y:S01]  /*c5e0*/  SHF.R.U64 R14, R18, R10.reuse, R19.reuse ;  /* 0x0000000a120e7219 */ /* 0x180fe20000001213 */
[----:B------:R-:W-:Y:S01]  /*c5f0*/  IMAD.MOV.U32 R31, RZ, RZ, 0x1 ;  /* 0x00000001ff1f7424 */ /* 0x000fe200078e00ff */
[----:B------:R-:W-:Y:S02]  /*c600*/  SHF.R.U32.HI R7, RZ, R10, R19 ;  /* 0x0000000aff077219 */ /* 0x000fe40000011613 */
[----:B------:R-:W-:-:S03]  /*c610*/  IADD3 R17, P0, RZ, -R14, RZ ;  /* 0x8000000eff117210 */ /* 0x000fc60007f1e0ff */
[----:B------:R-:W1:Y:S02]  /*c620*/  LDC R16, c[0x0][0x618] ;  /* 0x00018600ff107b82 */ /* 0x000e640000000800 */
[----:B------:R-:W-:Y:S02]  /*c630*/  IMAD.X R7, RZ, RZ, ~R7, P0 ;  /* 0x000000ffff077224 */ /* 0x000fe400000e0e07 */
[----:B------:R-:W-:-:S04]  /*c640*/  IMAD.WIDE.U32 R8, R17, R24, R2 ;  /* 0x0000001811087225 */ /* 0x000fc800078e0002 */
[----:B------:R-:W2:Y:S01]  /*c650*/  LDC R18, c[0x0][0x608] ;  /* 0x00018200ff127b82 */ /* 0x000ea20000000800 */
[----:B------:R-:W-:-:S04]  /*c660*/  IMAD R10, R7, R24, RZ ;  /* 0x00000018070a7224 */ /* 0x000fc800078e02ff */
[----:B------:R-:W-:-:S03]  /*c670*/  IMAD R7, R17, R25, R10 ;  /* 0x0000001911077224 */ /* 0x000fc600078e020a */
        /* <DEDUP_REMOVED lines=10> */
[----:B------:R-:W-:-:S05]  /*c720*/  SHF.R.U32.HI R7, RZ, R18, R7 ;  /* 0x00000012ff077219 */ /* 0x000fca0000011607 */
        /* <DEDUP_REMOVED lines=18> */
.L_x_46:
[----:B------:R-:W-:Y:S01]  /*c850*/  ISETP.NE.AND P0, PT, R0, 0x1, PT ;  /* 0x000000010000780c */ /* 0x000fe20003f05270 */
[----:B0-----:R-:W-:Y:S01]  /*c860*/  VIADD R13, R23, 0xffffffff ;  /* 0xffffffff170d7836 */ /* 0x001fe20000000000 */
[----:B-1----:R-:W-:Y:S01]  /*c870*/  SHF.R.U64 R8, R8, R25, R9 ;  /* 0x0000001908087219 */ /* 0x002fe20000001209 */
[----:B------:R-:W-:Y:S01]  /*c880*/  IMAD.MOV.U32 R18, RZ, RZ, R14 ;  /* 0x000000ffff127224 */ /* 0x000fe200078e000e */
[----:B------:R-:W-:Y:S02]  /*c890*/  SHF.L.U32 R31, R31, R26, RZ ;  /* 0x0000001a1f1f7219 */ /* 0x000fe400000006ff */
[----:B------:R-:W-:Y:S01]  /*c8a0*/  LOP3.LUT R7, R22, R33, RZ, 0xc0, !PT ;  /* 0x0000002116077212 */ /* 0x000fe200078ec0ff */
[----:B------:R-:W-:Y:S01]  /*c8b0*/  IMAD.MOV R9, RZ, RZ, -R8 ;  /* 0x000000ffff097224 */ /* 0x000fe200078e0a08 */
[----:B------:R-:W-:-:S03]  /*c8c0*/  LOP3.LUT R10, R10, R13, RZ, 0xc0, !PT ;  /* 0x0000000d0a0a7212 */ /* 0x000fc600078ec0ff */
[----:B------:R-:W-:Y:S02]  /*c8d0*/  IMAD R8, R31, R8, R7 ;  /* 0x000000081f087224 */ /* 0x000fe400078e0207 */
[----:B------:R-:W-:Y:S02]  /*c8e0*/  @P0 IMAD R11, R15, R20, R12 ;  /* 0x000000140f0b0224 */ /* 0x000fe400078e020c */
[----:B--2---:R-:W-:Y:S02]  /*c8f0*/  IMAD R7, R9, R27, R24 ;  /* 0x0000001b09077224 */ /* 0x004fe400078e0218 */
[----:B---3--:R-:W-:Y:S02]  /*c900*/  IMAD R9, R8, R30, R11 ;  /* 0x0000001e08097224 */ /* 0x008fe400078e020b */
[----:B------:R-:W-:Y:S02]  /*c910*/  IMAD.MOV.U32 R8, RZ, RZ, 0x1 ;  /* 0x00000001ff087424 */ /* 0x000fe400078e00ff */
[----:B------:R-:W-:-:S03]  /*c920*/  IMAD R10, R7, R23, R10 ;  /* 0x00000017070a7224 */ /* 0x000fc600078e020a */
[----:B------:R-:W-:Y:S02]  /*c930*/  PRMT R7, R8, 0x7610, R7 ;  /* 0x0000761008077816 */ /* 0x000fe40000000007 */
[----:B------:R-:W-:Y:S02]  /*c940*/  SEL R8, R10, R9, !P0 ;  /* 0x000000090a087207 */ /* 0x000fe40004000000 */
[----:B------:R-:W-:-:S07]  /*c950*/  SEL R9, R9, R10, !P0 ;  /* 0x0000000a09097207 */ /* 0x000fce0004000000 */
.L_x_44:
[----:B------:R-:W-:-:S08]  /*c960*/  NOP ;  /* 0x0000000000007918 */ /* 0x000fd00000000000 */
[----:B------:R-:W0:-:S00]  /*c970*/  USETMAXREG.DEALLOC.CTAPOOL 0x28 ;  /* 0x00000028000079c8 */ /* 0x000e0000080e0500 */
[----:B0-----:R-:W-:-:S13]  /*c980*/  ISETP.NE.AND P0, PT, R6, RZ, PT ;  /* 0x000000ff0600720c */ /* 0x001fda0003f05270 */
[----:B------:R-:W-:Y:S05]  /*c990*/  @P0 EXIT ;  /* 0x000000000000094d */ /* 0x000fea0003800000 */
[----:B------:R-:W-:Y:S01]  /*c9a0*/  LOP3.LUT P0, RZ, R7, 0xff, RZ, 0xc0, !PT ;  /* 0x000000ff07ff7812 */ /* 0x000fe2000780c0ff */
[----:B------:R-:W-:Y:S02]  /*c9b0*/  IMAD.MOV.U32 R16, RZ, RZ, 0x1 ;  /* 0x00000001ff107424 */ /* 0x000fe400078e00ff */
[----:B------:R-:W-:-:S10]  /*c9c0*/  IMAD.MOV.U32 R15, RZ, RZ, RZ ;  /* 0x000000ffff0f7224 */ /* 0x000fd400078e00ff */
[----:B------:R-:W-:Y:S05]  /*c9d0*/  @!P0 BRA `(.L_x_47) ;  /* 0x0000000c00388947 */ /* 0x000fea0003800000 */
[----:B------:R-:W0:Y:S01]  /*c9e0*/  LDC R6, c[0x0][0x28c] ;  /* 0x0000a300ff067b82 */ /* 0x000e220000000800 */
[----:B------:R-:W1:Y:S01]  /*c9f0*/  S2R R13, SR_CgaCtaId ;  /* 0x00000000000d7919 */ /* 0x000e620000008800 */
[----:B------:R-:W-:Y:S01]  /*ca00*/  ULDC UR5, c[0x0][0x600] ;  /* 0x0001800000057ab9 */ /* 0x000fe20000000800 */
[----:B------:R-:W-:Y:S01]  /*ca10*/  ULDC UR4, c[0x0][0xc] ;  /* 0x0000030000047ab9 */ /* 0x000fe20000000800 */
[----:B------:R-:W-:Y:S01]  /*ca20*/  UIADD3 UR16, UR5, -0x1, URZ ;  /* 0xffffffff05107890 */ /* 0x000fe2000fffe03f */
[----:B------:R-:W-:Y:S01]  /*ca30*/  BSSY B0, `(.L_x_47) ;  /* 0x00000c8000007945 */ /* 0x000fe20003800000 */
[----:B------:R-:W-:Y:S01]  /*ca40*/  ULDC UR6, c[0x0][0x658] ;  /* 0x0001960000067ab9 */ /* 0x000fe20000000800 */
[----:B------:R-:W-:Y:S01]  /*ca50*/  ULDC UR5, c[0x0][0x10] ;  /* 0x0000040000057ab9 */ /* 0x000fe20000000800 */
[----:B------:R-:W-:Y:S01]  /*ca60*/  UMOV UR7, 0xffffffff ;  /* 0xffffffff00077882 */ /* 0x000fe20000000000 */
[----:B------:R-:W-:Y:S01]  /*ca70*/  UMOV UR8, 0x1 ;  /* 0x0000000100087882 */ /* 0x000fe20000000000 */
[----:B------:R-:W-:Y:S01]  /*ca80*/  UIMAD.WIDE.U32 UR4, UR4, UR5, URZ ;  /* 0x00000005040472a5 */ /* 0x000fe2000f8e003f */
[----:B------:R-:W-:Y:S01]  /*ca90*/  IMAD.MOV.U32 R12, RZ, RZ, 0x1 ;  /* 0x00000001ff0c7424 */ /* 0x000fe200078e00ff */
[----:B------:R-:W-:Y:S01]  /*caa0*/  USHF.L.U32 UR7, UR7, UR6, URZ ;  /* 0x0000000607077299 */ /* 0x000fe2000800063f */
[----:B------:R-:W-:Y:S01]  /*cab0*/  LOP3.LUT R17, R5, 0x2, RZ, 0xfc, !PT ;  /* 0x0000000205117812 */ /* 0x000fe200078efcff */
[----:B------:R-:W-:Y:S01]  /*cac0*/  USHF.L.U32 UR18, UR8, UR6, URZ ;  /* 0x0000000608127299 */ /* 0x000fe2000800063f */
[----:B------:R-:W-:Y:S01]  /*cad0*/  IMAD.MOV.U32 R16, RZ, RZ, 0x1 ;  /* 0x00000001ff107424 */ /* 0x000fe200078e00ff */
[----:B------:R-:W-:Y:S01]  /*cae0*/  ULOP3.LUT UR17, URZ, UR7, URZ, 0x33, !UPT ;  /* 0x000000073f117292 */ /* 0x000fe2000f8e333f */
[----:B------:R-:W-:Y:S01]  /*caf0*/  IMAD.MOV.U32 R15, RZ, RZ, RZ ;  /* 0x000000ffff0f7224 */ /* 0x000fe200078e00ff */
[----:B------:R-:W-:Y:S01]  /*cb00*/  ULDC UR6, c[0x0][0x14] ;  /* 0x0000050000067ab9 */ /* 0x000fe20000000800 */
[----:B------:R-:W-:Y:S01]  /*cb10*/  ULDC.64 UR22, c[0x0][0x198] ;  /* 0x0000660000167ab9 */ /* 0x000fe20000000a00 */
[----:B------:R-:W-:-:S02]  /*cb20*/  UIMAD.WIDE.U32 UR20, UR4, UR6, URZ ;  /* 0x00000006041472a5 */ /* 0x000fc4000f8e003f */
[----:B------:R-:W-:Y:S01]  /*cb30*/  UIMAD UR13, UR5, UR6, URZ ;  /* 0x00000006050d72a4 */ /* 0x000fe2000f8e023f */
[----:B0-----:R-:W-:-:S03]  /*cb40*/  VIADD R6, R6, 0x7f ;  /* 0x0000007f06067836 */ /* 0x001fc60000000000 */
[----:B------:R-:W-:Y:S02]  /*cb50*/  UIADD3 UR13, UR21, UR13, URZ ;  /* 0x0000000d150d7290 */ /* 0x000fe4000fffe03f */
[----:B------:R-:W-:-:S04]  /*cb60*/  SHF.R.S32.HI R7, RZ, 0x1f, R6 ;  /* 0x0000001fff077819 */ /* 0x000fc80000011406 */
[----:B------:R-:W-:Y:S02]  /*cb70*/  LEA.HI R7, R7, R6, RZ, 0x7 ;  /* 0x0000000607077211 */ /* 0x000fe400078f38ff */
[----:B-1----:R-:W-:Y:S02]  /*cb80*/  LOP3.LUT R13, R13, 0x1, RZ, 0xc0, !PT ;  /* 0x000000010d0d7812 */ /* 0x002fe400078ec0ff */
[----:B------:R-:W-:-:S05]  /*cb90*/  SHF.R.S32.HI R14, RZ, 0x7, R7 ;  /* 0x00000007ff0e7819 */ /* 0x000fca0000011407 */
[----:B------:R-:W-:-:S07]  /*cba0*/  VIADD R11, R14, 0x1 ;  /* 0x000000010e0b7836 */ /* 0x000fce0000000000 */
.L_x_58:
[----:B------:R-:W-:-:S03]  /*cbb0*/  UMOV UR4, 0xffffffff ;  /* 0xffffffff00047882 */ /* 0x000fc60000000000 */
[----:B------:R-:W-:Y:S05]  /*cbc0*/  BRA.DIV UR4, `(.L_x_48) ;  /* 0x0000000e04ac7947 */ /* 0x000fea000b800000 */
[----:B------:R-:W-:-:S13]  /*cbd0*/  ELECT P0, URZ, PT ;  /* 0x00000000003f782f */ /* 0x000fda0003800000 */
.L_x_69:
[----:B------:R-:W0:Y:S01]  /*cbe0*/  LDC R6, c[0x0][0x28c] ;  /* 0x0000a300ff067b82 */ /* 0x000e220000000800 */
[----:B------:R-:W-:Y:S01]  /*cbf0*/  BSSY B1, `(.L_x_49) ;  /* 0x0000039000017945 */ /* 0x000fe20003800000 */
[----:B0-----:R-:W-:-:S13]  /*cc00*/  ISETP.LT.OR P0, PT, R6, 0x1, !P0 ;  /* 0x000000010600780c */ /* 0x001fda0004701670 */
[----:B------:R-:W-:Y:S05]  /*cc10*/  @P0 BRA `(.L_x_50) ;  /* 0x0000000000d80947 */ /* 0x000fea0003800000 */
[----:B------:R-:W-:Y:S02]  /*cc20*/  IMAD R10, R8, 0x2, R13 ;  /* 0x00000002080a7824 */ /* 0x000fe400078e020d */
[----:B------:R-:W-:Y:S02]  /*cc30*/  IMAD R20, R9, 0x180, RZ ;  /* 0x0000018009147824 */ /* 0x000fe400078e02ff */
[----:B------:R-:W-:Y:S02]  /*cc40*/  IMAD.MOV.U32 R23, RZ, RZ, RZ ;  /* 0x000000ffff177224 */ /* 0x000fe400078e00ff */
[----:B------:R-:W-:Y:S02]  /*cc50*/  IMAD.MOV.U32 R6, RZ, RZ, R11 ;  /* 0x000000ffff067224 */ /* 0x000fe400078e000b */
[----:B------:R-:W-:Y:S02]  /*cc60*/  IMAD.MOV.U32 R7, RZ, RZ, R16 ;  /* 0x000000ffff077224 */ /* 0x000fe400078e0010 */
[----:B------:R-:W-:-:S02]  /*cc70*/  IMAD.MOV.U32 R8, RZ, RZ, R15 ;  /* 0x000000ffff087224 */ /* 0x000fc400078e000f */
[----:B------:R-:W-:-:S07]  /*cc80*/  IMAD R19, R10, 0x18, RZ ;  /* 0x000000180a137824 */ /* 0x000fce00078e02ff */
.L_x_53:
[----:B------:R-:W0:Y:S01]  /*cc90*/  S2R R10, SR_CgaCtaId ;  /* 0x00000000000a7919 */ /* 0x000e220000008800 */
[----:B------:R-:W-:Y:S02]  /*cca0*/  MOV R9, 0x400 ;  /* 0x0000040000097802 */ /* 0x000fe40000000f00 */
[----:B------:R-:W-:Y:S02]  /*ccb0*/  LOP3.LUT P1, RZ, R4, 0x7f, RZ, 0xc0, !PT ;  /* 0x0000007f04ff7812 */ /* 0x000fe4000782c0ff */
[----:B0-----:R-:W-:Y:S02]  /*ccc0*/  LEA R21, R10, R9, 0x18 ;  /* 0x000000090a157211 */ /* 0x001fe400078ec0ff */
[----:B------:R-:W-:-:S09]  /*ccd0*/  SHF.L.U32 R9, R7, 0x1f, RZ ;  /* 0x0000001f07097819 */ /* 0x000fd200000006ff */
[----:B------:R-:W0:Y:S01]  /*cce0*/  @!P1 LDC R10, c[0x0][0x500] ;  /* 0x00014000ff0a9b82 */ /* 0x000e220000000800 */
[----:B------:R-:W-:-:S04]  /*ccf0*/  IMAD R22, R8, 0x8, R21 ;  /* 0x0000000808167824 */ /* 0x000fc800078e0215 */
[----:B------:R-:W1:Y:S02]  /*cd00*/  SYNCS.PHASECHK.TRANS64.TRYWAIT P0, [R22+URZ+0x20], R9 ;  /* 0x00002009160075a7 */ /* 0x000e64000800017f */
[----:B-1----:R-:W-:Y:S05]  /*cd10*/  @!P0 BRA `(.L_x_51) ;  /* 0x0000000c00788947 */ /* 0x002fea0003800000 */
.L_x_70:
[----:B-1----:R-:W-:Y:S01]  /*cd20*/  PRMT R9, R17, 0x9910, RZ ;  /* 0x0000991011097816 */ /* 0x002fe200000000ff */
[----:B0-----:R0:W-:Y:S03]  /*cd30*/  @!P1 SYNCS.ARRIVE.TRANS64 RZ, [R22+URZ], R10 ;  /* 0x0000000a16ff99a7 */ /* 0x0011e6000800003f */
[----:B------:R-:W-:-:S13]  /*cd40*/  ISETP.NE.AND P0, PT, R9, 0x2, PT ;  /* 0x000000020900780c */ /* 0x000fda0003f05270 */
[----:B0-----:R-:W-:Y:S05]  /*cd50*/  @P0 BRA `(.L_x_52) ;  /* 0x0000000000040947 */ /* 0x001fea0003800000 */
[----:B------:R-:W-:Y:S01]  /*cd60*/  BPT.TRAP 0x1 ;  /* 0x000000040000795c */ /* 0x000fe20000300000 */
.L_x_52:
[----:B------:R-:W-:Y:S01]  /*cd70*/  IMAD R9, R8, 0x2, R13 ;  /* 0x0000000208097824 */ /* 0x000fe200078e020d */
[----:B------:R-:W-:Y:S01]  /*cd80*/  R2UR UR9, R22 ;  /* 0x00000000160972ca */ /* 0x000fe200000e0000 */
[--C-:B------:R-:W-:Y:S01]  /*cd90*/  IMAD R10, R8, 0xc000, R21.reuse ;  /* 0x0000c000080a7824 */ /* 0x100fe200078e0215 */
[----:B------:R-:W-:Y:S01]  /*cda0*/  UIADD3 UR4, UP0, UR22, 0xf0, URZ ;  /* 0x000000f016047890 */ /* 0x000fe2000ff1e03f */
[----:B------:R-:W-:Y:S01]  /*cdb0*/  IMAD R9, R9, 0xc00, R21 ;  /* 0x00000c0009097824 */ /* 0x000fe200078e0215 */
[----:B------:R-:W-:Y:S01]  /*cdc0*/  R2UR UR11, R20 ;  /* 0x00000000140b72ca */ /* 0x000fe200000e0000 */
[----:B------:R-:W-:Y:S01]  /*cdd0*/  VIADD R6, R6, 0xffffffff ;  /* 0xffffffff06067836 */ /* 0x000fe20000000000 */
[----:B------:R-:W-:Y:S01]  /*cde0*/  R2UR UR5, R10 ;  /* 0x000000000a0572ca */ /* 0x000fe200000e0000 */
[----:B------:R-:W-:Y:S01]  /*cdf0*/  UIADD3 UR24, UP1, UR22, 0x1f0, URZ ;  /* 0x000001f016187890 */ /* 0x000fe2000ff3e03f */
[----:B------:R-:W-:Y:S01]  /*ce00*/  R2UR UR8, R9 ;  /* 0x00000000090872ca */ /* 0x000fe200000e0000 */
[----:B------:R-:W-:Y:S01]  /*ce10*/  VIADD R8, R8, 0x1 ;  /* 0x0000000108087836 */ /* 0x000fe20000000000 */
[----:B------:R-:W-:Y:S01]  /*ce20*/  R2UR UR10, R23 ;  /* 0x00000000170a72ca */ /* 0x000fe200000e0000 */
[----:B------:R-:W-:Y:S01]  /*ce30*/  UIADD3.X UR25, URZ, UR23, URZ, UP1, !UPT ;  /* 0x000000173f197290 */ /* 0x000fe20008ffe43f */
[----:B------:R-:W-:Y:S01]  /*ce40*/  R2UR UR12, R18 ;  /* 0x00000000120c72ca */ /* 0x000fe200000e0000 */
[----:B------:R-:W-:Y:S01]  /*ce50*/  UMOV UR6, 0x0 ;  /* 0x0000000000067882 */ /* 0x000fe20000000000 */
[----:B------:R-:W-:Y:S01]  /*ce60*/  R2UR UR19, R19 ;  /* 0x00000000131372ca */ /* 0x000fe200000e0000 */
[----:B------:R-:W-:Y:S01]  /*ce70*/  UMOV UR7, 0x10000000 ;  /* 0x1000000000077882 */ /* 0x000fe20000000000 */
[----:B------:R-:W-:Y:S01]  /*ce80*/  ISETP.GT.AND P1, PT, R6, 0x1, PT ;  /* 0x000000010600780c */ /* 0x000fe20003f24270 */
[----:B------:R-:W-:Y:S01]  /*ce90*/  UMOV UR26, 0x30000 ;  /* 0x00030000001a7882 */ /* 0x000fe20000000000 */
[C---:B------:R-:W-:Y:S01]  /*cea0*/  ISETP.NE.AND P0, PT, R8.reuse, 0x4, PT ;  /* 0x000000040800780c */ /* 0x040fe20003f05270 */
[----:B------:R-:W-:Y:S01]  /*ceb0*/  UIADD3 UR14, UR5, 0x100, URZ ;  /* 0x00000100050e7890 */ /* 0x000fe2000fffe03f */
[----:B------:R-:W-:Y:S01]  /*cec0*/  VIADD R23, R23, 0x80 ;  /* 0x0000008017177836 */ /* 0x000fe20000000000 */
[----:B------:R-:W-:Y:S01]  /*ced0*/  UIADD3.X UR5, URZ, UR23, URZ, UP0, !UPT ;  /* 0x000000173f057290 */ /* 0x000fe200087fe43f */
[----:B------:R-:W-:Y:S01]  /*cee0*/  SEL R10, RZ, 0x1, P0 ;  /* 0x00000001ff0a7807 */ /* 0x000fe20000000000 */
[----:B------:R-:W-:Y:S01]  /*cef0*/  UIADD3 UR15, UR8, 0x30100, URZ ;  /* 0x00030100080f7890 */ /* 0x000fe2000fffe03f */
[----:B------:R-:W-:-:S02]  /*cf00*/  SEL R8, R8, RZ, P0 ;  /* 0x000000ff08087207 */ /* 0x000fc40000000000 */
[----:B------:R-:W-:Y:S01]  /*cf10*/  UMOV UR8, UR14 ;  /* 0x0000000e00087c82 */ /* 0x000fe20008000000 */
[----:B------:R-:W-:-:S03]  /*cf20*/  LOP3.LUT R7, R7, R10, RZ, 0x3c, !PT ;  /* 0x0000000a07077212 */ /* 0x000fc600078e3cff */
[----:B------:R0:W-:Y:S02]  /*cf30*/  UTMALDG.3D [UR8], [UR4], desc[UR6] ;  /* 0x00000608040075b4 */ /* 0x0001e40008011000 */
[----:B0-----:R-:W-:Y:S01]  /*cf40*/  UMOV UR8, UR15 ;  /* 0x0000000f00087c82 */ /* 0x001fe20008000000 */
[----:B------:R-:W-:Y:S02]  /*cf50*/  UMOV UR11, UR19 ;  /* 0x00000013000b7c82 */ /* 0x000fe40008000000 */
[----:B------:R0:W-:Y:S02]  /*cf60*/  UTMALDG.3D.MULTICAST [UR8], [UR24], UR26, desc[UR6] ;  /* 0x00000608180073b4 */ /* 0x0001e4000801181a */
[----:B0-----:R-:W-:Y:S05]  /*cf70*/  @P1 BRA `(.L_x_53) ;  /* 0xfffffffc00441947 */ /* 0x001fea000383ffff */
.L_x_50:
[----:B------:R-:W-:Y:S05]  /*cf80*/  BSYNC B1 ;  /* 0x0000000000017941 */ /* 0x000fea0003800000 */
.L_x_49:
[----:B------:R-:W-:Y:S01]  /*cf90*/  LOP3.LUT P1, RZ, R12, 0xff, RZ, 0xc0, !PT ;  /* 0x000000ff0cff7812 */ /* 0x000fe2000782c0ff */
[----:B------:R-:W-:Y:S01]  /*cfa0*/  IMAD.IADD R15, R14, 0x1, R15 ;  /* 0x000000010e0f7824 */ /* 0x000fe200078e020f */
[----:B------:R-:W-:Y:S01]  /*cfb0*/  IADD3 R2, P2, R2, UR20, RZ ;  /* 0x0000001402027c10 */ /* 0x000fe2000ff5e0ff */
[----:B------:R-:W-:Y:S01]  /*cfc0*/  ULDC.64 UR4, c[0x0][0x650] ;  /* 0x0001940000047ab9 */ /* 0x000fe20000000a00 */
[----:B------:R-:W-:Y:S01]  /*cfd0*/  BSSY B1, `(.L_x_54) ;  /* 0x000006b000017945 */ /* 0x000fe20003800000 */
[----:B------:R-:W-:Y:S01]  /*cfe0*/  IMAD.MOV.U32 R9, RZ, RZ, -0x1 ;  /* 0xffffffffff097424 */ /* 0x000fe200078e00ff */
[----:B------:R-:W-:Y:S01]  /*cff0*/  ISETP.GT.U32.AND P0, PT, R15, 0x3, PT ;  /* 0x000000030f00780c */ /* 0x000fe20003f04070 */
[----:B------:R-:W-:Y:S01]  /*d000*/  IMAD.MOV.U32 R18, RZ, RZ, -0x1 ;  /* 0xffffffffff127424 */ /* 0x000fe200078e00ff */
[----:B------:R-:W-:Y:S02]  /*d010*/  SHF.R.U32.HI R6, RZ, 0x2, R15 ;  /* 0x00000002ff067819 */ /* 0x000fe4000001160f */
[----:B------:R-:W-:-:S02]  /*d020*/  ISETP.LT.U32.AND P0, PT, R14, 0x4, P0 ;  /* 0x000000040e00780c */ /* 0x000fc40000701070 */
[----:B------:R-:W-:Y:S01]  /*d030*/  IADD3.X R3, R3, UR13, RZ, P2, !PT ;  /* 0x0000000d03037c10 */ /* 0x000fe200097fe4ff */
[----:B------:R-:W0:Y:S01]  /*d040*/  @P1 S2R R8, SR_CgaCtaId ;  /* 0x0000000000081919 */ /* 0x000e220000008800 */
[----:B------:R-:W-:Y:S02]  /*d050*/  @P1 MOV R7, 0x400 ;  /* 0x0000040000071802 */ /* 0x000fe40000000f00 */
[----:B------:R-:W-:Y:S02]  /*d060*/  ISETP.GE.U32.AND P2, PT, R2, UR4, PT ;  /* 0x0000000402007c0c */ /* 0x000fe4000bf46070 */
[----:B------:R-:W-:Y:S02]  /*d070*/  LOP3.LUT R6, R6, 0x1, RZ, 0xc0, !PT ;  /* 0x0000000106067812 */ /* 0x000fe400078ec0ff */
[----:B------:R-:W-:Y:S02]  /*d080*/  LOP3.LUT R15, R15, 0x3, RZ, 0xc0, !PT ;  /* 0x000000030f0f7812 */ /* 0x000fe400078ec0ff */
[----:B------:R-:W-:-:S02]  /*d090*/  PRMT R12, RZ, 0x7610, R12 ;  /* 0x00007610ff0c7816 */ /* 0x000fc4000000000c */
[----:B0-----:R-:W-:Y:S01]  /*d0a0*/  @P1 LEA R7, R8, R7, 0x18 ;  /* 0x0000000708071211 */ /* 0x001fe200078ec0ff */
[----:B------:R-:W-:-:S03]  /*d0b0*/  IMAD.MOV.U32 R8, RZ, RZ, -0x1 ;  /* 0xffffffffff087424 */ /* 0x000fc600078e00ff */
[----:B------:R0:W-:Y:S01]  /*d0c0*/  @P1 SYNCS.ARRIVE.TRANS64.A1T0 RZ, [R7+URZ+0x58], RZ ;  /* 0x000058ff07ff19a7 */ /* 0x0001e2000810003f */
[----:B------:R-:W-:-:S04]  /*d0d0*/  ISETP.NE.U32.AND P1, PT, R6, 0x1, PT ;  /* 0x000000010600780c */ /* 0x000fc80003f25070 */
[----:B------:R-:W-:Y:S02]  /*d0e0*/  ISETP.GT.U32.AND P1, PT, R14, 0x3, !P1 ;  /* 0x000000030e00780c */ /* 0x000fe40004f24070 */
[----:B0-----:R-:W-:Y:S02]  /*d0f0*/  SEL R7, RZ, 0x1, !P0 ;  /* 0x00000001ff077807 */ /* 0x001fe40004000000 */
[----:B------:R-:W-:Y:S02]  /*d100*/  ISETP.GE.U32.AND.EX P0, PT, R3, UR5, PT, P2 ;  /* 0x0000000503007c0c */ /* 0x000fe4000bf06120 */
[----:B------:R-:W-:-:S04]  /*d110*/  SEL R6, RZ, 0x1, !P1 ;  /* 0x00000001ff067807 */ /* 0x000fc80004800000 */
[----:B------:R-:W-:Y:S02]  /*d120*/  LOP3.LUT R16, R6, R16, R7, 0x96, !PT ;  /* 0x0000001006107212 */ /* 0x000fe400078e9607 */
[----:B------:R-:W-:-:S05]  /*d130*/  PRMT R6, RZ, 0x7610, R6 ;  /* 0x00007610ff067816 */ /* 0x000fca0000000006 */
[----:B------:R-:W-:Y:S05]  /*d140*/  @P0 BRA `(.L_x_55) ;  /* 0x00000004004c0947 */ /* 0x000fea0003800000 */
[----:B------:R-:W0:Y:S01]  /*d150*/  S2R R19, SR_CTAID.X ;  /* 0x0000000000137919 */ /* 0x000e220000002500 */
[----:B------:R-:W-:Y:S01]  /*d160*/  ULDC.64 UR4, c[0x0][0x628] ;  /* 0x00018a0000047ab9 */ /* 0x000fe20000000a00 */
[----:B------:R-:W1:Y:S01]  /*d170*/  LDC R20, c[0x0][0x144] ;  /* 0x00005100ff147b82 */ /* 0x000e620000000800 */
[----:B------:R-:W-:Y:S01]  /*d180*/  ISETP.NE.U32.AND P0, PT, RZ, UR4, PT ;  /* 0x00000004ff007c0c */ /* 0x000fe2000bf05070 */
[----:B------:R-:W2:Y:S01]  /*d190*/  S2R R10, SR_CTAID.Y ;  /* 0x00000000000a7919 */ /* 0x000ea20000002600 */
[----:B------:R-:W-:Y:S01]  /*d1a0*/  ULDC UR7, c[0x0][0x630] ;  /* 0x00018c0000077ab9 */ /* 0x000fe20000000800 */
[----:B------:R-:W-:Y:S01]  /*d1b0*/  ULDC UR8, c[0x0][0x150] ;  /* 0x0000540000087ab9 */ /* 0x000fe20000000800 */
[----:B------:R-:W-:Y:S01]  /*d1c0*/  ISETP.NE.AND.EX P0, PT, RZ, UR5, PT, P0 ;  /* 0x00000005ff007c0c */ /* 0x000fe2000bf05300 */
[----:B------:R-:W-:Y:S02]  /*d1d0*/  IMAD.MOV.U32 R6, RZ, RZ, R2 ;  /* 0x000000ffff067224 */ /* 0x000fe400078e0002 */
[----:B------:R-:W-:Y:S01]  /*d1e0*/  IMAD.MOV.U32 R7, RZ, RZ, R3 ;  /* 0x000000ffff077224 */ /* 0x000fe200078e0003 */
[----:B0-----:R-:W-:-:S09]  /*d1f0*/  I2FP.F32.U32 R22, R19 ;  /* 0x0000001300167245 */ /* 0x001fd20000201000 */
[----:B------:R-:W-:Y:S05]  /*d200*/  @!P0 BRA `(.L_x_56) ;  /* 0x0000000000288947 */ /* 0x000fea0003800000 */
[----:B------:R-:W-:Y:S02]  /*d210*/  ULDC UR6, c[0x0][0x634] ;  /* 0x00018d0000067ab9 */ /* 0x000fe40000000800 */
[----:B------:R-:W-:-:S05]  /*d220*/  IADD3 R7, P0, R2, UR6, RZ ;  /* 0x0000000602077c10 */ /* 0x000fca000ff1e0ff */
[----:B------:R-:W-:-:S04]  /*d230*/  IMAD.X R21, RZ, RZ, R3, P0 ;  /* 0x000000ffff157224 */ /* 0x000fc800000e0603 */
[----:B------:R-:W-:-:S04]  /*d240*/  IMAD.WIDE.U32 R8, R21, UR4, RZ ;  /* 0x0000000415087c25 */ /* 0x000fc8000f8e00ff */
[----:B------:R-:W-:-:S04]  /*d250*/  IMAD.WIDE.U32 R8, P0, R7, UR5, R8 ;  /* 0x0000000507087c25 */ /* 0x000fc8000f800008 */
[----:B------:R-:W-:-:S04]  /*d260*/  IMAD.WIDE.U32 R6, R7, UR4, RZ ;  /* 0x0000000407067c25 */ /* 0x000fc8000f8e00ff */
[----:B------:R-:W-:Y:S01]  /*d270*/  IMAD.MOV.U32 R6, RZ, RZ, R9 ;  /* 0x000000ffff067224 */ /* 0x000fe200078e0009 */
[----:B------:R-:W-:Y:S01]  /*d280*/  IADD3 RZ, P1, R7, R8, RZ ;  /* 0x0000000807ff7210 */ /* 0x000fe20007f3e0ff */
[----:B------:R-:W-:-:S04]  /*d290*/  IMAD.X R7, RZ, RZ, RZ, P0 ;  /* 0x000000ffff077224 */ /* 0x000fc800000e06ff */
[----:B------:R-:W-:-:S08]  /*d2a0*/  IMAD.WIDE.U32.X R6, R21, UR5, R6, P1 ;  /* 0x0000000515067c25 */ /* 0x000fd000088e0406 */
.L_x_56:
[----:B------:R-:W-:Y:S01]  /*d2b0*/  FMUL R22, R22, UR8 ;  /* 0x0000000816167c20 */ /* 0x000fe20008400000 */
[--C-:B------:R-:W-:Y:S01]  /*d2c0*/  SHF.R.U64 R18, R6, UR7, R7.reuse ;  /* 0x0000000706127c19 */ /* 0x100fe20008001207 */
[----:B------:R-:W-:Y:S01]  /*d2d0*/  ULDC.64 UR4, c[0x0][0x620] ;  /* 0x0001880000047ab9 */ /* 0x000fe20000000a00 */
[----:B------:R-:W-:Y:S01]  /*d2e0*/  SHF.R.U32.HI R6, RZ, UR7, R7 ;  /* 0x00000007ff067c19 */ /* 0x000fe20008011607 */
[----:B------:R-:W-:Y:S01]  /*d2f0*/  ULDC.64 UR6, c[0x0][0x640] ;  /* 0x0001900000067ab9 */ /* 0x000fe20000000a00 */
[----:B------:R-:W-:Y:S01]  /*d300*/  IADD3 R7, P0, RZ, -R18, RZ ;  /* 0x80000012ff077210 */ /* 0x000fe20007f1e0ff */
[----:B------:R-:W0:Y:S01]  /*d310*/  F2I.U32.TRUNC.NTZ R22, R22 ;  /* 0x0000001600167305 */ /* 0x000e22000020f000 */
[----:B------:R-:W3:Y:S03]  /*d320*/  LDC R21, c[0x0][0x148] ;  /* 0x00005200ff157b82 */ /* 0x000ee60000000800 */
[----:B------:R-:W-:Y:S01]  /*d330*/  IMAD.X R6, RZ, RZ, ~R6, P0 ;  /* 0x000000ffff067224 */ /* 0x000fe200000e0e06 */
[----:B------:R-:W-:-:S03]  /*d340*/  ISETP.NE.U32.AND P0, PT, RZ, UR6, PT ;  /* 0x00000006ff007c0c */ /* 0x000fc6000bf05070 */
[----:B------:R-:W-:Y:S01]  /*d350*/  IMAD R6, R6, UR4, RZ ;  /* 0x0000000406067c24 */ /* 0x000fe2000f8e02ff */
[----:B------:R-:W-:-:S03]  /*d360*/  ISETP.NE.AND.EX P0, PT, RZ, UR7, PT, P0 ;  /* 0x00000007ff007c0c */ /* 0x000fc6000bf05300 */
[C---:B------:R-:W-:Y:S01]  /*d370*/  IMAD R9, R7.reuse, UR5, R6 ;  /* 0x0000000507097c24 */ /* 0x040fe2000f8e0206 */
[----:B------:R-:W-:Y:S01]  /*d380*/  ULDC UR5, c[0x0][0x154] ;  /* 0x0000550000057ab9 */ /* 0x000fe20000000800 */
[----:B------:R-:W-:Y:S01]  /*d390*/  IMAD.WIDE.U32 R6, R7, UR4, R2 ;  /* 0x0000000407067c25 */ /* 0x000fe2000f8e0002 */
[----:B------:R-:W-:-:S03]  /*d3a0*/  ULDC UR4, c[0x0][0x618] ;  /* 0x0001860000047ab9 */ /* 0x000fc60000000800 */
[----:B0-----:R-:W-:Y:S02]  /*d3b0*/  IMAD.MOV R8, RZ, RZ, -R22 ;  /* 0x000000ffff087224 */ /* 0x001fe400078e0a16 */
[----:B------:R-:W-:Y:S02]  /*d3c0*/  IMAD.IADD R7, R7, 0x1, R9 ;  /* 0x0000000107077824 */ /* 0x000fe400078e0209 */
[----:B-1----:R-:W-:Y:S01]  /*d3d0*/  IMAD R19, R20, R8, R19 ;  /* 0x0000000814137224 */ /* 0x002fe200078e0213 */
[----:B--2---:R-:W-:Y:S02]  /*d3e0*/  I2FP.F32.U32 R8, R10 ;  /* 0x0000000a00087245 */ /* 0x004fe40000201000 */
[--C-:B------:R-:W-:Y:S02]  /*d3f0*/  SHF.R.U64 R20, R6, UR4, R7.reuse ;  /* 0x0000000406147c19 */ /* 0x100fe40008001207 */
[----:B------:R-:W-:Y:S01]  /*d400*/  SHF.R.U32.HI R7, RZ, UR4, R7 ;  /* 0x00000004ff077c19 */ /* 0x000fe20008011607 */
[----:B------:R-:W-:Y:S01]  /*d410*/  FMUL R8, R8, UR5 ;  /* 0x0000000508087c20 */ /* 0x000fe20008400000 */
[----:B------:R-:W-:-:S02]  /*d420*/  ULDC UR4, c[0x0][0x608] ;  /* 0x0001820000047ab9 */ /* 0x000fc40000000800 */
[--C-:B------:R-:W-:Y:S01]  /*d430*/  SHF.R.U64 R23, R20, UR4, R7.reuse ;  /* 0x0000000414177c19 */ /* 0x100fe20008001207 */
[----:B------:R0:W1:Y:S01]  /*d440*/  F2I.U32.TRUNC.NTZ R24, R8 ;  /* 0x0000000800187305 */ /* 0x000062000020f000 */
[----:B------:R-:W-:Y:S01]  /*d450*/  SHF.R.U32.HI R6, RZ, UR4, R7 ;  /* 0x00000004ff067c19 */ /* 0x000fe20008011607 */
[----:B------:R-:W-:-:S03]  /*d460*/  ULDC UR4, c[0x0][0x658] ;  /* 0x0001960000047ab9 */ /* 0x000fc60000000800 */
[--C-:B------:R-:W-:Y:S02]  /*d470*/  SHF.R.U64 R22, R23, UR4, R6.reuse ;  /* 0x0000000417167c19 */ /* 0x100fe40008001206 */
[----:B------:R-:W-:-:S03]  /*d480*/  SHF.R.U32.HI R25, RZ, UR4, R6 ;  /* 0x00000004ff197c19 */ /* 0x000fc60008011606 */
[----:B------:R-:W-:Y:S02]  /*d490*/  IMAD.MOV.U32 R6, RZ, RZ, R22 ;  /* 0x000000ffff067224 */ /* 0x000fe400078e0016 */
[----:B------:R-:W-:Y:S01]  /*d4a0*/  IMAD.MOV.U32 R7, RZ, RZ, R25 ;  /* 0x000000ffff077224 */ /* 0x000fe200078e0019 */
[----:B0-----:R-:W-:Y:S06]  /*d4b0*/  @!P0 BRA `(.L_x_57) ;  /* 0x0000000000288947 */ /* 0x001fec0003800000 */
        /* <DEDUP_REMOVED lines=10> */
.L_x_57:
[----:B------:R-:W-:Y:S01]  /*d560*/  ISETP.NE.AND P0, PT, R0, 0x1, PT ;  /* 0x000000010000780c */ /* 0x000fe20003f05270 */
[----:B------:R-:W-:Y:S01]  /*d570*/  ULDC UR4, c[0x0][0x648] ;  /* 0x0001920000047ab9 */ /* 0x000fe20000000800 */
[----:B------:R-:W-:Y:S01]  /*d580*/  LOP3.LUT R23, R23, UR17, RZ, 0xc0, !PT ;  /* 0x0000001117177c12 */ /* 0x000fe2000f8ec0ff */
[----:B-1----:R-:W-:Y:S01]  /*d590*/  IMAD.MOV R24, RZ, RZ, -R24 ;  /* 0x000000ffff187224 */ /* 0x002fe200078e0a18 */
[----:B------:R-:W-:Y:S01]  /*d5a0*/  SHF.R.U64 R6, R6, UR4, R7 ;  /* 0x0000000406067c19 */ /* 0x000fe20008001207 */
[----:B------:R-:W-:Y:S01]  /*d5b0*/  ULDC UR4, c[0x0][0x638] ;  /* 0x00018e0000047ab9 */ /* 0x000fe20000000800 */
[----:B------:R-:W-:Y:S01]  /*d5c0*/  LOP3.LUT R9, R20, UR16, RZ, 0xc0, !PT ;  /* 0x0000001014097c12 */ /* 0x000fe2000f8ec0ff */
[----:B------:R-:W-:Y:S02]  /*d5d0*/  ULDC UR5, c[0x0][0x610] ;  /* 0x0001840000057ab9 */ /* 0x000fe40000000800 */
[----:B------:R-:W-:Y:S02]  /*d5e0*/  IMAD.MOV R7, RZ, RZ, -R6 ;  /* 0x000000ffff077224 */ /* 0x000fe400078e0a06 */
[----:B------:R-:W-:-:S02]  /*d5f0*/  IMAD R6, R6, UR18, R23 ;  /* 0x0000001206067c24 */ /* 0x000fc4000f8e0217 */
[----:B---3--:R-:W-:Y:S02]  /*d600*/  @P0 IMAD R19, R21, R24, R10 ;  /* 0x0000001815130224 */ /* 0x008fe400078e020a */
[----:B------:R-:W-:Y:S01]  /*d610*/  IMAD R22, R7, UR4, R22 ;  /* 0x0000000407167c24 */ /* 0x000fe2000f8e0216 */
[----:B------:R-:W-:Y:S01]  /*d620*/  ULDC UR4, c[0x0][0x600] ;  /* 0x0001800000047ab9 */ /* 0x000fe20000000800 */
[----:B------:R-:W-:Y:S02]  /*d630*/  IMAD R19, R6, UR5, R19 ;  /* 0x0000000506137c24 */ /* 0x000fe4000f8e0213 */
[----:B------:R-:W-:Y:S02]  /*d640*/  IMAD R22, R22, UR4, R9 ;  /* 0x0000000416167c24 */ /* 0x000fe4000f8e0209 */
[----:B------:R-:W-:-:S03]  /*d650*/  IMAD.MOV.U32 R6, RZ, RZ, 0x1 ;  /* 0x00000001ff067424 */ /* 0x000fc600078e00ff */
[----:B------:R-:W-:Y:S02]  /*d660*/  SEL R8, R22, R19, !P0 ;  /* 0x0000001316087207 */ /* 0x000fe40004000000 */
[----:B------:R-:W-:-:S07]  /*d670*/  SEL R9, R19, R22, !P0 ;  /* 0x0000001613097207 */ /* 0x000fce0004000000 */
.L_x_55:
[----:B------:R-:W-:Y:S05]  /*d680*/  BSYNC B1 ;  /* 0x0000000000017941 */ /* 0x000fea0003800000 */
.L_x_54:
[----:B------:R-:W-:-:S13]  /*d690*/  LOP3.LUT P0, RZ, R6, 0xff, RZ, 0xc0, !PT ;  /* 0x000000ff06ff7812 */ /* 0x000fda000780c0ff */
[----:B------:R-:W-:Y:S05]  /*d6a0*/  @P0 BRA `(.L_x_58) ;  /* 0xfffffff400400947 */ /* 0x000fea000383ffff */
[----:B------:R-:W-:Y:S05]  /*d6b0*/  BSYNC B0 ;  /* 0x0000000000007941 */ /* 0x000fea0003800000 */
.L_x_47:
[----:B------:R-:W-:-:S03]  /*d6c0*/  UMOV UR4, 0xffffffff ;  /* 0xffffffff00047882 */ /* 0x000fc60000000000 */
[----:B------:R-:W-:Y:S05]  /*d6d0*/  BRA.DIV UR4, `(.L_x_59) ;  /* 0x00000006041c7947 */ /* 0x000fea000b800000 */
[----:B------:R-:W-:-:S13]  /*d6e0*/  ELECT P0, URZ, PT ;  /* 0x00000000003f782f */ /* 0x000fda0003800000 */
.L_x_73:
[----:B------:R-:W-:Y:S04]  /*d6f0*/  BSSY B0, `(.L_x_60) ;  /* 0x000002b000007945 */ /* 0x000fe80003800000 */
[----:B------:R-:W-:Y:S05]  /*d700*/  @!P0 BRA `(.L_x_61) ;  /* 0x0000000000a48947 */ /* 0x000fea0003800000 */
[----:B------:R-:W-:-:S04]  /*d710*/  LOP3.LUT R5, R5, 0x2, RZ, 0xfc, !PT ;  /* 0x0000000205057812 */ /* 0x000fc800078efcff */
[----:B------:R-:W-:-:S13]  /*d720*/  ISETP.NE.AND P0, PT, R5, 0x3, PT ;  /* 0x000000030500780c */ /* 0x000fda0003f05270 */
[----:B------:R-:W-:Y:S05]  /*d730*/  @!P0 BRA `(.L_x_62) ;  /* 0x0000000000048947 */ /* 0x000fea0003800000 */
[----:B------:R-:W-:Y:S01]  /*d740*/  BPT.TRAP 0x1 ;  /* 0x000000040000795c */ /* 0x000fe20000300000 */
.L_x_62:
[----:B------:R-:W0:Y:S01]  /*d750*/  S2R R3, SR_CgaCtaId ;  /* 0x0000000000037919 */ /* 0x000e220000008800 */
[----:B------:R-:W-:Y:S02]  /*d760*/  MOV R0, 0x400 ;  /* 0x0000040000007802 */ /* 0x000fe40000000f00 */
[----:B------:R-:W-:Y:S02]  /*d770*/  SHF.L.U32 R2, R16, 0x1f, RZ ;  /* 0x0000001f10027819 */ /* 0x000fe400000006ff */
[----:B0-----:R-:W-:-:S05]  /*d780*/  LEA R0, R3, R0, 0x18 ;  /* 0x0000000003007211 */ /* 0x001fca00078ec0ff */
[----:B------:R-:W-:-:S04]  /*d790*/  VIADD R0, R0, 0x20 ;  /* 0x0000002000007836 */ /* 0x000fc80000000000 */
[C---:B------:R-:W-:Y:S02]  /*d7a0*/  IMAD R5, R15.reuse, 0x8, R0 ;  /* 0x000000080f057824 */ /* 0x040fe400078e0200 */
[----:B------:R-:W-:Y:S02]  /*d7b0*/  VIADD R15, R15, 0x1 ;  /* 0x000000010f0f7836 */ /* 0x000fe40000000000 */
[----:B------:R-:W0:Y:S03]  /*d7c0*/  SYNCS.PHASECHK.TRANS64.TRYWAIT P0, [R5+URZ], R2 ;  /* 0x00000002050075a7 */ /* 0x000e26000800017f */
[----:B------:R-:W-:-:S04]  /*d7d0*/  ISETP.NE.AND P1, PT, R15, 0x4, PT ;  /* 0x000000040f00780c */ /* 0x000fc80003f25270 */
[----:B------:R-:W-:Y:S02]  /*d7e0*/  SEL R3, RZ, 0x1, P1 ;  /* 0x00000001ff037807 */ /* 0x000fe40000800000 */
[----:B------:R-:W-:Y:S02]  /*d7f0*/  SEL R15, R15, RZ, P1 ;  /* 0x000000ff0f0f7207 */ /* 0x000fe40000800000 */
[----:B------:R-:W-:-:S03]  /*d800*/  LOP3.LUT R16, R16, R3, RZ, 0x3c, !PT ;  /* 0x0000000310107212 */ /* 0x000fc600078e3cff */
[----:B------:R-:W-:Y:S01]  /*d810*/  IMAD R7, R15, 0x8, R0 ;  /* 0x000000080f077824 */ /* 0x000fe200078e0200 */
[----:B------:R-:W-:Y:S01]  /*d820*/  SHF.L.U32 R4, R16, 0x1f, RZ ;  /* 0x0000001f10047819 */ /* 0x000fe200000006ff */
[----:B0-----:R-:W-:Y:S06]  /*d830*/  @!P0 BRA `(.L_x_63) ;  /* 0x0000000000e48947 */ /* 0x001fec0003800000 */
.L_x_74:
[----:B------:R-:W1:Y:S01]  /*d840*/  SYNCS.PHASECHK.TRANS64.TRYWAIT P0, [R7+URZ], R4 ;  /* 0x00000004070075a7 */ /* 0x000e62000800017f */
[----:B0-----:R-:W-:-:S05]  /*d850*/  VIADD R2, R15, 0x1 ;  /* 0x000000010f027836 */ /* 0x001fca0000000000 */
[----:B------:R-:W-:-:S04]  /*d860*/  ISETP.NE.AND P1, PT, R2, 0x4, PT ;  /* 0x000000040200780c */ /* 0x000fc80003f25270 */
[----:B------:R-:W-:Y:S02]  /*d870*/  SEL R3, RZ, 0x1, P1 ;  /* 0x00000001ff037807 */ /* 0x000fe40000800000 */
[----:B------:R-:W-:Y:S02]  /*d880*/  SEL R9, R2, RZ, P1 ;  /* 0x000000ff02097207 */ /* 0x000fe40000800000 */
[----:B------:R-:W-:-:S03]  /*d890*/  LOP3.LUT R11, R16, R3, RZ, 0x3c, !PT ;  /* 0x00000003100b7212 */ /* 0x000fc600078e3cff */
[----:B------:R-:W-:Y:S01]  /*d8a0*/  IMAD R6, R9, 0x8, R0 ;  /* 0x0000000809067824 */ /* 0x000fe200078e0200 */
[----:B------:R-:W-:Y:S01]  /*d8b0*/  SHF.L.U32 R5, R11, 0x1f, RZ ;  /* 0x0000001f0b057819 */ /* 0x000fe200000006ff */
[----:B-1----:R-:W-:Y:S06]  /*d8c0*/  @!P0 BRA `(.L_x_64) ;  /* 0x0000000000d48947 */ /* 0x002fec0003800000 */
.L_x_75:
[----:B------:R-:W1:Y:S01]  /*d8d0*/  SYNCS.PHASECHK.TRANS64.TRYWAIT P0, [R6+URZ], R5 ;  /* 0x00000005060075a7 */ /* 0x000e62000800017f */
[----:B------:R-:W-:-:S05]  /*d8e0*/  VIADD R2, R9, 0x1 ;  /* 0x0000000109027836 */ /* 0x000fca0000000000 */
[----:B------:R-:W-:-:S04]  /*d8f0*/  ISETP.NE.AND P1, PT, R2, 0x4, PT ;  /* 0x000000040200780c */ /* 0x000fc80003f25270 */
[----:B0-----:R-:W-:Y:S02]  /*d900*/  SEL R4, RZ, 0x1, P1 ;  /* 0x00000001ff047807 */ /* 0x001fe40000800000 */
[----:B------:R-:W-:Y:S02]  /*d910*/  SEL R3, R2, RZ, P1 ;  /* 0x000000ff02037207 */ /* 0x000fe40000800000 */
[----:B------:R-:W-:Y:S01]  /*d920*/  LOP3.LUT R4, R11, R4, RZ, 0x3c, !PT ;  /* 0x000000040b047212 */ /* 0x000fe200078e3cff */
[----:B-1----:R-:W-:Y:S06]  /*d930*/  @!P0 BRA `(.L_x_65) ;  /* 0x0000000000cc8947 */ /* 0x002fec0003800000 */
.L_x_76:
[----:B------:R-:W-:Y:S01]  /*d940*/  IMAD R3, R3, 0x8, R0 ;  /* 0x0000000803037824 */ /* 0x000fe200078e0200 */
[----:B------:R-:W-:-:S07]  /*d950*/  SHF.L.U32 R0, R4, 0x1f, RZ ;  /* 0x0000001f04007819 */ /* 0x000fce00000006ff */
.L_x_66:
[----:B-1----:R1:W2:Y:S02]  /*d960*/  SYNCS.PHASECHK.TRANS64.TRYWAIT P0, [R3+URZ], R0 ;  /* 0x00000000030075a7 */ /* 0x0022a4000800017f */
[----:B--2---:R-:W-:Y:S05]  /*d970*/  @!P0 NANOSLEEP.SYNCS 0x989680 ;  /* 0x009896800000895d */ /* 0x004fea0003900000 */
[----:B------:R-:W2:Y:S02]  /*d980*/  @!P0 SYNCS.PHASECHK.TRANS64 P0, [R3+URZ], R0 ;  /* 0x00000000030085a7 */ /* 0x000ea4000800007f */
[----:B--2---:R-:W-:Y:S05]  /*d990*/  @!P0 BRA `(.L_x_66) ;  /* 0xfffffffc00f08947 */ /* 0x004fea000383ffff */
.L_x_61:
[----:B------:R-:W-:Y:S05]  /*d9a0*/  BSYNC B0 ;  /* 0x0000000000007941 */ /* 0x000fea0003800000 */
.L_x_60:
[----:B------:R-:W-:Y:S05]  /*d9b0*/  EXIT ;  /* 0x000000000000794d */ /* 0x000fea0003800000 */
.L_x_21:
[----:B-1----:R-:W-:-:S04]  /*d9c0*/  IMAD.U32 R21, RZ, RZ, UR6 ;  /* 0x00000006ff157e24 */ /* 0x002fc8000f8e00ff */
[----:B------:R1:W4:Y:S03]  /*d9d0*/  SYNCS.PHASECHK.TRANS64.TRYWAIT P0, [R21+URZ], R20 ;  /* 0x00000014150075a7 */ /* 0x000326000800017f */
[----:B----4-:R-:W-:Y:S05]  /*d9e0*/  @!P0 NANOSLEEP.SYNCS 0x989680 ;  /* 0x009896800000895d */ /* 0x010fea0003900000 */
[----:B------:R-:W4:Y:S02]  /*d9f0*/  @!P0 SYNCS.PHASECHK.TRANS64 P0, [R21+URZ], R20 ;  /* 0x00000014150085a7 */ /* 0x000f24000800007f */
[----:B----4-:R-:W-:Y:S05]  /*da00*/  @!P0 BRA `(.L_x_21) ;  /* 0xfffffffc00ec8947 */ /* 0x010fea000383ffff */
[----:B------:R-:W-:Y:S05]  /*da10*/  BRA `(.L_x_20) ;  /* 0xffffff3c00bc7947 */ /* 0x000fea000383ffff */
.L_x_27:
[----:B-1----:R-:W-:-:S04]  /*da20*/  IMAD.U32 R169, RZ, RZ, UR16 ;  /* 0x00000010ffa97e24 */ /* 0x002fc8000f8e00ff */
[----:B------:R1:W4:Y:S03]  /*da30*/  SYNCS.PHASECHK.TRANS64.TRYWAIT P0, [R169+URZ], R168 ;  /* 0x000000a8a90075a7 */ /* 0x000326000800017f */
[----:B----4-:R-:W-:Y:S05]  /*da40*/  @!P0 NANOSLEEP.SYNCS 0x989680 ;  /* 0x009896800000895d */ /* 0x010fea0003900000 */
[----:B------:R-:W4:Y:S02]  /*da50*/  @!P0 SYNCS.PHASECHK.TRANS64 P0, [R169+URZ], R168 ;  /* 0x000000a8a90085a7 */ /* 0x000f24000800007f */
[----:B----4-:R-:W-:Y:S05]  /*da60*/  @!P0 BRA `(.L_x_27) ;  /* 0xfffffffc00ec8947 */ /* 0x010fea000383ffff */
[----:B------:R-:W-:Y:S05]  /*da70*/  BRA `(.L_x_26) ;  /* 0xffffff5000407947 */ /* 0x000fea000383ffff */
.L_x_48:
[----:B------:R-:W-:Y:S01]  /*da80*/  BSSY B1, `(.L_x_67) ;  /* 0x0000006000017945 */ /* 0x000fe20003800000 */
[----:B------:R-:W-:-:S07]  /*da90*/  IMAD.MOV.U32 R6, RZ, RZ, -0x1 ;  /* 0xffffffffff067424 */ /* 0x000fce00078e00ff */
[----:B------:R-:W-:Y:S05]  /*daa0*/  WARPSYNC.COLLECTIVE R6, `(.L_x_68) ;  /* 0x00000000060c7348 */ /* 0x000fea0003c00000 */
[----:B------:R-:W-:Y:S02]  /*dab0*/  ELECT P0, UR62, PT ;  /* 0x00000000003e782f */ /* 0x000fe40003800000 */
[----:B------:R-:W-:Y:S01]  /*dac0*/  MOV R6, UR62 ;  /* 0x0000003e00067c02 */ /* 0x000fe20008000f00 */
[----:B------:R-:W-:Y:S10]  /*dad0*/  ENDCOLLECTIVE ;  /* 0x000000000000791b */ /* 0x000ff40003800000 */
.L_x_68:
[----:B------:R-:W-:Y:S05]  /*dae0*/  BSYNC B1 ;  /* 0x0000000000017941 */ /* 0x000fea0003800000 */
.L_x_67:
[----:B------:R-:W-:Y:S05]  /*daf0*/  BRA `(.L_x_69) ;  /* 0xfffffff000387947 */ /* 0x000fea000383ffff */
.L_x_51:
[----:B-1----:R1:W2:Y:S02]  /*db00*/  SYNCS.PHASECHK.TRANS64.TRYWAIT P0, [R22+URZ+0x20], R9 ;  /* 0x00002009160075a7 */ /* 0x0022a4000800017f */
[----:B--2---:R-:W-:Y:S05]  /*db10*/  @!P0 NANOSLEEP.SYNCS 0x989680 ;  /* 0x009896800000895d */ /* 0x004fea0003900000 */
[----:B------:R-:W2:Y:S02]  /*db20*/  @!P0 SYNCS.PHASECHK.TRANS64 P0, [R22+URZ+0x20], R9 ;  /* 0x00002009160085a7 */ /* 0x000ea4000800007f */
[----:B--2---:R-:W-:Y:S05]  /*db30*/  @!P0 BRA `(.L_x_51) ;  /* 0xfffffffc00f08947 */ /* 0x004fea000383ffff */
[----:B------:R-:W-:Y:S05]  /*db40*/  BRA `(.L_x_70) ;  /* 0xfffffff000747947 */ /* 0x000fea000383ffff */
.L_x_59:
[----:B------:R-:W-:Y:S01]  /*db50*/  BSSY B0, `(.L_x_71) ;  /* 0x0000006000007945 */ /* 0x000fe20003800000 */
[----:B------:R-:W-:-:S07]  /*db60*/  IMAD.MOV.U32 R6, RZ, RZ, -0x1 ;  /* 0xffffffffff067424 */ /* 0x000fce00078e00ff */
[----:B------:R-:W-:Y:S05]  /*db70*/  WARPSYNC.COLLECTIVE R6, `(.L_x_72) ;  /* 0x00000000060c7348 */ /* 0x000fea0003c00000 */
[----:B------:R-:W-:Y:S02]  /*db80*/  ELECT P0, UR62, PT ;  /* 0x00000000003e782f */ /* 0x000fe40003800000 */
[----:B------:R-:W-:Y:S01]  /*db90*/  MOV R6, UR62 ;  /* 0x0000003e00067c02 */ /* 0x000fe20008000f00 */
[----:B------:R-:W-:Y:S10]  /*dba0*/  ENDCOLLECTIVE ;  /* 0x000000000000791b */ /* 0x000ff40003800000 */
.L_x_72:
[----:B------:R-:W-:Y:S05]  /*dbb0*/  BSYNC B0 ;  /* 0x0000000000007941 */ /* 0x000fea0003800000 */
.L_x_71:
[----:B------:R-:W-:Y:S05]  /*dbc0*/  BRA `(.L_x_73) ;  /* 0xfffffff800c87947 */ /* 0x000fea000383ffff */
.L_x_63:
[----:B0-----:R0:W1:Y:S02]  /*dbd0*/  SYNCS.PHASECHK.TRANS64.TRYWAIT P0, [R5+URZ], R2 ;  /* 0x00000002050075a7 */ /* 0x001064000800017f */
[----:B-1----:R-:W-:Y:S05]  /*dbe0*/  @!P0 NANOSLEEP.SYNCS 0x989680 ;  /* 0x009896800000895d */ /* 0x002fea0003900000 */
[----:B------:R-:W1:Y:S02]  /*dbf0*/  @!P0 SYNCS.PHASECHK.TRANS64 P0, [R5+URZ], R2 ;  /* 0x00000002050085a7 */ /* 0x000e64000800007f */
[----:B-1----:R-:W-:Y:S05]  /*dc00*/  @!P0 BRA `(.L_x_63) ;  /* 0xfffffffc00f08947 */ /* 0x002fea000383ffff */
[----:B------:R-:W-:Y:S05]  /*dc10*/  BRA `(.L_x_74) ;  /* 0xfffffffc00087947 */ /* 0x000fea000383ffff */
.L_x_64:
[----:B0-----:R0:W1:Y:S02]  /*dc20*/  SYNCS.PHASECHK.TRANS64.TRYWAIT P0, [R7+URZ], R4 ;  /* 0x00000004070075a7 */ /* 0x001064000800017f */
[----:B-1----:R-:W-:Y:S05]  /*dc30*/  @!P0 NANOSLEEP.SYNCS 0x989680 ;  /* 0x009896800000895d */ /* 0x002fea0003900000 */
[----:B------:R-:W1:Y:S02]  /*dc40*/  @!P0 SYNCS.PHASECHK.TRANS64 P0, [R7+URZ], R4 ;  /* 0x00000004070085a7 */ /* 0x000e64000800007f */
[----:B-1----:R-:W-:Y:S05]  /*dc50*/  @!P0 BRA `(.L_x_64) ;  /* 0xfffffffc00f08947 */ /* 0x002fea000383ffff */
[----:B------:R-:W-:Y:S05]  /*dc60*/  BRA `(.L_x_75) ;  /* 0xfffffffc00187947 */ /* 0x000fea000383ffff */
.L_x_65:
[----:B0-----:R0:W1:Y:S02]  /*dc70*/  SYNCS.PHASECHK.TRANS64.TRYWAIT P0, [R6+URZ], R5 ;  /* 0x00000005060075a7 */ /* 0x001064000800017f */
[----:B-1----:R-:W-:Y:S05]  /*dc80*/  @!P0 NANOSLEEP.SYNCS 0x989680 ;  /* 0x009896800000895d */ /* 0x002fea0003900000 */
[----:B------:R-:W1:Y:S02]  /*dc90*/  @!P0 SYNCS.PHASECHK.TRANS64 P0, [R6+URZ], R5 ;  /* 0x00000005060085a7 */ /* 0x000e64000800007f */
[----:B-1----:R-:W-:Y:S05]  /*dca0*/  @!P0 BRA `(.L_x_65) ;  /* 0xfffffffc00f08947 */ /* 0x002fea000383ffff */
[----:B------:R-:W-:Y:S05]  /*dcb0*/  BRA `(.L_x_76) ;  /* 0xfffffffc00207947 */ /* 0x000fea000383ffff */
.L_x_77:
[----:B------:R-:W-:-:S00]  /*dcc0*/  BRA `(.L_x_77) ;  /* 0xfffffffc00fc7947 */ /* 0x000fc0000383ffff */
[----:B------:R-:W-:-:S00]  /*dcd0*/  NOP ;  /* 0x0000000000007918 */ /* 0x000fc00000000000 */
        /* <DEDUP_REMOVED lines=10> */
.L_x_78:


//--------------------- .nv.shared._ZN7cutlass13device_kernelINS_4gemm6kernel13GemmUniversalIN4cute5tupleIJiiiiEEENS1_10collective13CollectiveMmaINS1_37MainloopSm90TmaGmmaWarpSpecializedFP8ILi4ENS5_IJNS4_1CILi2EEENSA_ILi1EEESC_EEENS1_35KernelTmaWarpSpecializedCooperativeEEENS5_IJNSA_ILi384EEENSA_ILi48EEENSA_ILi128EEEEEENS_12float_e4m3_tENS5_IJlSC_lEEESK_SL_NS4_8TiledMMAINS4_8MMA_AtomIJNS4_4SM904GMMA30MMA_64x16x32_F32E4M3E4M3_SS_TNILNSP_7ScaleInE1ELSR_1EEEEEENS4_6LayoutISD_NS5_IJSC_NSA_ILi0EEESV_EEEEENS5_IJNS4_10UnderscoreESY_SY_EEEEENS4_13SM90_TMA_LOADENS4_14ComposedLayoutINS4_7SwizzleILi3ELi4ELi3EEENS4_18smem_ptr_flag_bitsILi8EEENSU_INS5_IJNSA_ILi8EEESI_EEENS5_IJSI_SC_EEEEEEEvNS4_8identityENS4_23SM90_TMA_LOAD_MULTICASTES1B_vS1C_EENS_8epilogue10collective6detail29Sm90TmaWarpSpecializedAdapterINS1G_15DefaultEpilogueISK_SL_SL_NS1F_6thread17LinearCombinationISK_Li1EffLNS1K_9ScaleType4KindE0ELNS_15FloatRoundStyleE2ESK_EENS1_15EpilogueDefaultEEEEEvvEEEEvNT_6ParamsE --------------------------
	.section	.nv.shared._ZN7cutlass13device_kernelINS_4gemm6kernel13GemmUniversalIN4cute5tupleIJiiiiEEENS1_10collective13CollectiveMmaINS1_37MainloopSm90TmaGmmaWarpSpecializedFP8ILi4ENS5_IJNS4_1CILi2EEENSA_ILi1EEESC_EEENS1_35KernelTmaWarpSpecializedCooperativeEEENS5_IJNSA_ILi384EEENSA_ILi48EEENSA_ILi128EEEEEENS_12float_e4m3_tENS5_IJlSC_lEEESK_SL_NS4_8TiledMMAINS4_8MMA_AtomIJNS4_4SM904GMMA30MMA_64x16x32_F32E4M3E4M3_SS_TNILNSP_7ScaleInE1ELSR_1EEEEEENS4_6LayoutISD_NS5_IJSC_NSA_ILi0EEESV_EEEEENS5_IJNS4_10UnderscoreESY_SY_EEEEENS4_13SM90_TMA_LOADENS4_14ComposedLayoutINS4_7SwizzleILi3ELi4ELi3EEENS4_18smem_ptr_flag_bitsILi8EEENSU_INS5_IJNSA_ILi8EEESI_EEENS5_IJSI_SC_EEEEEEEvNS4_8identityENS4_23SM90_TMA_LOAD_MULTICASTES1B_vS1C_EENS_8epilogue10collective6detail29Sm90TmaWarpSpecializedAdapterINS1G_15DefaultEpilogueISK_SL_SL_NS1F_6thread17LinearCombinationISK_Li1EffLNS1K_9ScaleType4KindE0ELNS_15FloatRoundStyleE2ESK_EENS1_15EpilogueDefaultEEEEEvvEEEEvNT_6ParamsE,"aw",@nobits
	.sectionflags	@""
	.align	16
	.zero		1024


//--------------------- .nv.shared.reserved.0     --------------------------
	.section	.nv.shared.reserved.0,"aw",@nobits
	.weak		__nv_reservedSMEM_offset_0_alias
	.size		__nv_reservedSMEM_offset_0_alias, 0, 0
	.other		__nv_reservedSMEM_offset_0_alias,@"STO_CUDA_RESERVED_SHARED STV_DEFAULT"
__nv_reservedSMEM_offset_0_alias:
	.zero		0


//--------------------- .nv.global                --------------------------
	.section	.nv.global,"aw",@nobits
.nv.global:
	.type		_ZN39_INTERNAL_631e6b82_4_k_cu_af34bef4_57444cute1_E,@object
	.size		_ZN39_INTERNAL_631e6b82_4_k_cu_af34bef4_57444cute1_E,(_ZN39_INTERNAL_631e6b82_4_k_cu_af34bef4_57444cuda3std3__45__cpo6cbeginE - _ZN39_INTERNAL_631e6b82_4_k_cu_af34bef4_57444cute1_E)
_ZN39_INTERNAL_631e6b82_4_k_cu_af34bef4_57444cute1_E:
	.zero		1
	.type		_ZN39_INTERNAL_631e6b82_4_k_cu_af34bef4_57444cuda3std3__45__cpo6cbeginE,@object
	.size		_ZN39_INTERNAL_631e6b82_4_k_cu_af34bef4_57444cuda3std3__45__cpo6cbeginE,(_ZN39_INTERNAL_631e6b82_4_k_cu_af34bef4_57444cuda3std3__48in_placeE - _ZN39_INTERNAL_631e6b82_4_k_cu_af34bef4_57444cuda3std3__45__cpo6cbeginE)
_ZN39_INTERNAL_631e6b82_4_k_cu_af34bef4_57444cuda3std3__45__cpo6cbeginE:
	.zero		1
	.type		_ZN39_INTERNAL_631e6b82_4_k_cu_af34bef4_57444cuda3std3__48in_placeE,@object
	.size		_ZN39_INTERNAL_631e6b82_4_k_cu_af34bef4_57444cuda3std3__48in_placeE,(_ZN39_INTERNAL_631e6b82_4_k_cu_af34bef4_57444cuda3std6ranges3__45__cpo9iter_moveE - _ZN39_INTERNAL_631e6b82_4_k_cu_af34bef4_57444cuda3std3__48in_placeE)
_ZN39_INTERNAL_631e6b82_4_k_cu_af34bef4_57444cuda3std3__48in_placeE:
	.zero		1
	.type		_ZN39_INTERNAL_631e6b82_4_k_cu_af34bef4_57444cuda3std6ranges3__45__cpo9iter_moveE,@object
	.size		_ZN39_INTERNAL_631e6b82_4_k_cu_af34bef4_57444cuda3std6ranges3__45__cpo9iter_moveE,(_ZN39_INTERNAL_631e6b82_4_k_cu_af34bef4_57444cuda3std3__45__cpo5beginE - _ZN39_INTERNAL_631e6b82_4_k_cu_af34bef4_57444cuda3std6ranges3__45__cpo9iter_moveE)
_ZN39_INTERNAL_631e6b82_4_k_cu_af34bef4_57444cuda3std6ranges3__45__cpo9iter_moveE:
	.zero		1
	.type		_ZN39_INTERNAL_631e6b82_4_k_cu_af34bef4_57444cuda3std3__45__cpo5beginE,@object
	.size		_ZN39_INTERNAL_631e6b82_4_k_cu_af34bef4_57444cuda3std3__45__cpo5beginE,(_ZN39_INTERNAL_631e6b82_4_k_cu_af34bef4_57444cuda3std3__441_GLOBAL__N__631e6b82_4_k_cu_af34bef4_57446ignoreE - _ZN39_INTERNAL_631e6b82_4_k_cu_af34bef4_57444cuda3std3__45__cpo5beginE)
_ZN39_INTERNAL_631e6b82_4_k_cu_af34bef4_57444cuda3std3__45__cpo5beginE:
	.zero		1
	.type		_ZN39_INTERNAL_631e6b82_4_k_cu_af34bef4_57444cuda3std3__441_GLOBAL__N__631e6b82_4_k_cu_af34bef4_57446ignoreE,@object
	.size		_ZN39_INTERNAL_631e6b82_4_k_cu_af34bef4_57444cuda3std3__441_GLOBAL__N__631e6b82_4_k_cu_af34bef4_57446ignoreE,(_ZN39_INTERNAL_631e6b82_4_k_cu_af34bef4_57444cute7productE - _ZN39_INTERNAL_631e6b82_4_k_cu_af34bef4_57444cuda3std3__441_GLOBAL__N__631e6b82_4_k_cu_af34bef4_57446ignoreE)
_ZN39_INTERNAL_631e6b82_4_k_cu_af34bef4_57444cuda3std3__441_GLOBAL__N__631e6b82_4_k_cu_af34bef4_57446ignoreE:
	.zero		1
	.type		_ZN39_INTERNAL_631e6b82_4_k_cu_af34bef4_57444cute7productE,@object
	.size		_ZN39_INTERNAL_631e6b82_4_k_cu_af34bef4_57444cute7productE,(_ZN39_INTERNAL_631e6b82_4_k_cu_af34bef4_57444cuda3std3__45__cpo3endE - _ZN39_INTERNAL_631e6b82_4_k_cu_af34bef4_57444cute7productE)
_ZN39_INTERNAL_631e6b82_4_k_cu_af34bef4_57444cute7productE:
	.zero		1
	.type		_ZN39_INTERNAL_631e6b82_4_k_cu_af34bef4_57444cuda3std3__45__cpo3endE,@object
	.size		_ZN39_INTERNAL_631e6b82_4_k_cu_af34bef4_57444cuda3std3__45__cpo3endE,(_ZN39_INTERNAL_631e6b82_4_k_cu_af34bef4_57444cuda3std3__419piecewise_constructE - _ZN39_INTERNAL_631e6b82_4_k_cu_af34bef4_57444cuda3std3__45__cpo3endE)
_ZN39_INTERNAL_631e6b82_4_k_cu_af34bef4_57444cuda3std3__45__cpo3endE:
	.zero		1
	.type		_ZN39_INTERNAL_631e6b82_4_k_cu_af34bef4_57444cuda3std3__419piecewise_constructE,@object
	.size		_ZN39_INTERNAL_631e6b82_4_k_cu_af34bef4_57444cuda3std3__419piecewise_constructE,(_ZN39_INTERNAL_631e6b82_4_k_cu_af34bef4_57444cuda3std3__45__cpo4cendE - _ZN39_INTERNAL_631e6b82_4_k_cu_af34bef4_57444cuda3std3__419piecewise_constructE)
_ZN39_INTERNAL_631e6b82_4_k_cu_af34bef4_57444cuda3std3__419piecewise_constructE:
	.zero		1
	.type		_ZN39_INTERNAL_631e6b82_4_k_cu_af34bef4_57444cuda3std3__45__cpo4cendE,@object
	.size		_ZN39_INTERNAL_631e6b82_4_k_cu_af34bef4_57444cuda3std3__45__cpo4cendE,(_ZN39_INTERNAL_631e6b82_4_k_cu_af34bef4_57444cuda3std6ranges3__45__cpo4swapE - _ZN39_INTERNAL_631e6b82_4_k_cu_af34bef4_57444cuda3std3__45__cpo4cendE)
_ZN39_INTERNAL_631e6b82_4_k_cu_af34bef4_57444cuda3std3__45__cpo4cendE:
	.zero		1
	.type		_ZN39_INTERNAL_631e6b82_4_k_cu_af34bef4_57444cuda3std6ranges3__45__cpo4swapE,@object
	.size		_ZN39_INTERNAL_631e6b82_4_k_cu_af34bef4_57444cuda3std6ranges3__45__cpo4swapE,(.L_7 - _ZN39_INTERNAL_631e6b82_4_k_cu_af34bef4_57444cuda3std6ranges3__45__cpo4swapE)
_ZN39_INTERNAL_631e6b82_4_k_cu_af34bef4_57444cuda3std6ranges3__45__cpo4swapE:
	.zero		1
.L_7:


//--------------------- .nv.constant0._ZN7cutlass13device_kernelINS_4gemm6kernel13GemmUniversalIN4cute5tupleIJiiiiEEENS1_10collective13CollectiveMmaINS1_37MainloopSm90TmaGmmaWarpSpecializedFP8ILi4ENS5_IJNS4_1CILi2EEENSA_ILi1EEESC_EEENS1_35KernelTmaWarpSpecializedCooperativeEEENS5_IJNSA_ILi384EEENSA_ILi48EEENSA_ILi128EEEEEENS_12float_e4m3_tENS5_IJlSC_lEEESK_SL_NS4_8TiledMMAINS4_8MMA_AtomIJNS4_4SM904GMMA30MMA_64x16x32_F32E4M3E4M3_SS_TNILNSP_7ScaleInE1ELSR_1EEEEEENS4_6LayoutISD_NS5_IJSC_NSA_ILi0EEESV_EEEEENS5_IJNS4_10UnderscoreESY_SY_EEEEENS4_13SM90_TMA_LOADENS4_14ComposedLayoutINS4_7SwizzleILi3ELi4ELi3EEENS4_18smem_ptr_flag_bitsILi8EEENSU_INS5_IJNSA_ILi8EEESI_EEENS5_IJSI_SC_EEEEEEEvNS4_8identityENS4_23SM90_TMA_LOAD_MULTICASTES1B_vS1C_EENS_8epilogue10collective6detail29Sm90TmaWarpSpecializedAdapterINS1G_15DefaultEpilogueISK_SL_SL_NS1F_6thread17LinearCombinationISK_Li1EffLNS1K_9ScaleType4KindE0ELNS_15FloatRoundStyleE2ESK_EENS1_15EpilogueDefaultEEEEEvvEEEEvNT_6ParamsE --------------------------
	.section	.nv.constant0._ZN7cutlass13device_kernelINS_4gemm6kernel13GemmUniversalIN4cute5tupleIJiiiiEEENS1_10collective13CollectiveMmaINS1_37MainloopSm90TmaGmmaWarpSpecializedFP8ILi4ENS5_IJNS4_1CILi2EEENSA_ILi1EEESC_EEENS1_35KernelTmaWarpSpecializedCooperativeEEENS5_IJNSA_ILi384EEENSA_ILi48EEENSA_ILi128EEEEEENS_12float_e4m3_tENS5_IJlSC_lEEESK_SL_NS4_8TiledMMAINS4_8MMA_AtomIJNS4_4SM904GMMA30MMA_64x16x32_F32E4M3E4M3_SS_TNILNSP_7ScaleInE1ELSR_1EEEEEENS4_6LayoutISD_NS5_IJSC_NSA_ILi0EEESV_EEEEENS5_IJNS4_10UnderscoreESY_SY_EEEEENS4_13SM90_TMA_LOADENS4_14ComposedLayoutINS4_7SwizzleILi3ELi4ELi3EEENS4_18smem_ptr_flag_bitsILi8EEENSU_INS5_IJNSA_ILi8EEESI_EEENS5_IJSI_SC_EEEEEEEvNS4_8identityENS4_23SM90_TMA_LOAD_MULTICASTES1B_vS1C_EENS_8epilogue10collective6detail29Sm90TmaWarpSpecializedAdapterINS1G_15DefaultEpilogueISK_SL_SL_NS1F_6thread17LinearCombinationISK_Li1EffLNS1K_9ScaleType4KindE0ELNS_15FloatRoundStyleE2ESK_EENS1_15EpilogueDefaultEEEEEvvEEEEvNT_6ParamsE,"a",@progbits
	.sectionflags	@""
	.align	4
.nv.constant0._ZN7cutlass13device_kernelINS_4gemm6kernel13GemmUniversalIN4cute5tupleIJiiiiEEENS1_10collective13CollectiveMmaINS1_37MainloopSm90TmaGmmaWarpSpecializedFP8ILi4ENS5_IJNS4_1CILi2EEENSA_ILi1EEESC_EEENS1_35KernelTmaWarpSpecializedCooperativeEEENS5_IJNSA_ILi384EEENSA_ILi48EEENSA_ILi128EEEEEENS_12float_e4m3_tENS5_IJlSC_lEEESK_SL_NS4_8TiledMMAINS4_8MMA_AtomIJNS4_4SM904GMMA30MMA_64x16x32_F32E4M3E4M3_SS_TNILNSP_7ScaleInE1ELSR_1EEEEEENS4_6LayoutISD_NS5_IJSC_NSA_ILi0EEESV_EEEEENS5_IJNS4_10UnderscoreESY_SY_EEEEENS4_13SM90_TMA_LOADENS4_14ComposedLayoutINS4_7SwizzleILi3ELi4ELi3EEENS4_18smem_ptr_flag_bitsILi8EEENSU_INS5_IJNSA_ILi8EEESI_EEENS5_IJSI_SC_EEEEEEEvNS4_8identityENS4_23SM90_TMA_LOAD_MULTICASTES1B_vS1C_EENS_8epilogue10collective6detail29Sm90TmaWarpSpecializedAdapterINS1G_15DefaultEpilogueISK_SL_SL_NS1F_6thread17LinearCombinationISK_Li1EffLNS1K_9ScaleType4KindE0ELNS_15FloatRoundStyleE2ESK_EENS1_15EpilogueDefaultEEEEEvvEEEEvNT_6ParamsE:
	.zero		1664


//--------------------- SYMBOLS --------------------------

	.type		.nv.reservedSmem.offset0,@object
	.size		.nv.reservedSmem.offset0,0x4
